//
// Generated by NVIDIA NVVM Compiler
//
// Compiler Build ID: CL-36424714
// Cuda compilation tools, release 13.0, V13.0.88
// Based on NVVM 20.0.0
//

.version 9.0
.target sm_100
.address_size 64

	// .globl	_Z3DFTPfP6float2
.func  (.param .align 16 .b8 func_retval0[16]) __internal_trig_reduction_slowpathd
(
	.param .b64 __internal_trig_reduction_slowpathd_param_0
)
;
.global .align 8 .b8 __cudart_i2opi_d[144] = {8, 93, 141, 31, 177, 95, 251, 107, 234, 146, 82, 138, 247, 57, 7, 61, 123, 241, 229, 235, 199, 186, 39, 117, 45, 234, 95, 158, 102, 63, 70, 79, 183, 9, 203, 39, 207, 126, 54, 109, 31, 109, 10, 90, 139, 17, 47, 239, 15, 152, 5, 222, 255, 151, 248, 31, 59, 40, 249, 189, 139, 95, 132, 156, 244, 57, 83, 131, 57, 214, 145, 57, 65, 126, 95, 180, 38, 112, 156, 233, 132, 68, 187, 46, 245, 53, 130, 232, 62, 167, 41, 177, 28, 235, 29, 254, 28, 146, 209, 9, 234, 46, 73, 6, 224, 210, 77, 66, 58, 110, 36, 183, 97, 197, 187, 222, 171, 99, 81, 254, 65, 144, 67, 60, 153, 149, 98, 219, 192, 221, 52, 245, 209, 87, 39, 252, 41, 21, 68, 78, 110, 131, 249, 162};
.global .align 16 .b8 __cudart_sin_cos_coeffs[128] = {70, 210, 176, 44, 241, 229, 90, 190, 146, 227, 172, 105, 227, 29, 199, 62, 161, 98, 219, 25, 160, 1, 42, 191, 24, 8, 17, 17, 17, 17, 129, 63, 84, 85, 85, 85, 85, 85, 197, 191, 0, 0, 0, 0, 0, 0, 0, 0, 0, 0, 0, 0, 0, 0, 0, 0, 100, 129, 253, 32, 131, 255, 168, 189, 40, 133, 239, 193, 167, 238, 33, 62, 217, 230, 6, 142, 79, 126, 146, 190, 233, 188, 221, 25, 160, 1, 250, 62, 71, 93, 193, 22, 108, 193, 86, 191, 81, 85, 85, 85, 85, 85, 165, 63, 0, 0, 0, 0, 0, 0, 224, 191, 0, 0, 0, 0, 0, 0, 240, 63};

.visible .entry _Z3DFTPfP6float2(
	.param .u64 .ptr .align 1 _Z3DFTPfP6float2_param_0,
	.param .u64 .ptr .align 1 _Z3DFTPfP6float2_param_1
)
{
	.reg .pred 	%p<11>;
	.reg .b32 	%r<30>;
	.reg .b32 	%f<7>;
	.reg .b64 	%rd<18>;
	.reg .b64 	%fd<81>;

	ld.param.u64 	%rd5, [_Z3DFTPfP6float2_param_0];
	ld.param.u64 	%rd6, [_Z3DFTPfP6float2_param_1];
	mov.u32 	%r12, %ctaid.x;
	mov.u32 	%r13, %ntid.x;
	mov.u32 	%r14, %tid.x;
	mad.lo.s32 	%r1, %r12, %r13, %r14;
	setp.gt.s32 	%p1, %r1, 999999;
	@%p1 bra 	$L__BB0_12;
	cvta.to.global.u64 	%rd7, %rd6;
	cvt.rn.f64.s32 	%fd16, %r1;
	mul.f64 	%fd1, %fd16, 0d401921FB54442D18;
	mul.wide.s32 	%rd8, %r1, 8;
	add.s64 	%rd1, %rd7, %rd8;
	cvta.to.global.u64 	%rd17, %rd5;
	mov.b32 	%r26, 0;
	mov.f64 	%fd77, 0d0000000000000000;
	mov.u64 	%rd11, __cudart_sin_cos_coeffs;
$L__BB0_2:
	ld.global.f32 	%f1, [%rd17];
	mul.f64 	%fd17, %fd1, %fd77;
	div.rn.f64 	%fd3, %fd17, 0d412E848000000000;
	abs.f64 	%fd4, %fd3;
	setp.neu.f64 	%p2, %fd4, 0d7FF0000000000000;
	@%p2 bra 	$L__BB0_4;
	mov.f64 	%fd23, 0d0000000000000000;
	mul.rn.f64 	%fd79, %fd3, %fd23;
	mov.b32 	%r28, 1;
	bra.uni 	$L__BB0_7;
$L__BB0_4:
	mul.f64 	%fd18, %fd3, 0d3FE45F306DC9C883;
	cvt.rni.s32.f64 	%r27, %fd18;
	cvt.rn.f64.s32 	%fd19, %r27;
	fma.rn.f64 	%fd20, %fd19, 0dBFF921FB54442D18, %fd3;
	fma.rn.f64 	%fd21, %fd19, 0dBC91A62633145C00, %fd20;
	fma.rn.f64 	%fd79, %fd19, 0dB97B839A252049C0, %fd21;
	setp.ltu.f64 	%p3, %fd4, 0d41E0000000000000;
	@%p3 bra 	$L__BB0_6;
	{ // callseq 0, 0
	.param .b64 param0;
	st.param.f64 	[param0], %fd3;
	.param .align 16 .b8 retval0[16];
	call.uni (retval0), 
	__internal_trig_reduction_slowpathd, 
	(
	param0
	);
	ld.param.f64 	%fd79, [retval0];
	ld.param.b32 	%r27, [retval0+8];
	} // callseq 0
$L__BB0_6:
	add.s32 	%r28, %r27, 1;
$L__BB0_7:
	setp.neu.f64 	%p4, %fd4, 0d7FF0000000000000;
	shl.b32 	%r18, %r28, 6;
	cvt.u64.u32 	%rd9, %r18;
	and.b64  	%rd10, %rd9, 64;
	add.s64 	%rd12, %rd11, %rd10;
	mul.rn.f64 	%fd24, %fd79, %fd79;
	and.b32  	%r19, %r28, 1;
	setp.eq.b32 	%p5, %r19, 1;
	selp.f64 	%fd25, 0dBDA8FF8320FD8164, 0d3DE5DB65F9785EBA, %p5;
	ld.global.nc.v2.f64 	{%fd26, %fd27}, [%rd12];
	fma.rn.f64 	%fd28, %fd25, %fd24, %fd26;
	fma.rn.f64 	%fd29, %fd28, %fd24, %fd27;
	ld.global.nc.v2.f64 	{%fd30, %fd31}, [%rd12+16];
	fma.rn.f64 	%fd32, %fd29, %fd24, %fd30;
	fma.rn.f64 	%fd33, %fd32, %fd24, %fd31;
	ld.global.nc.v2.f64 	{%fd34, %fd35}, [%rd12+32];
	fma.rn.f64 	%fd36, %fd33, %fd24, %fd34;
	fma.rn.f64 	%fd37, %fd36, %fd24, %fd35;
	fma.rn.f64 	%fd38, %fd37, %fd79, %fd79;
	fma.rn.f64 	%fd39, %fd37, %fd24, 0d3FF0000000000000;
	selp.f64 	%fd40, %fd39, %fd38, %p5;
	and.b32  	%r20, %r28, 2;
	setp.eq.s32 	%p6, %r20, 0;
	mov.f64 	%fd41, 0d0000000000000000;
	sub.f64 	%fd42, %fd41, %fd40;
	selp.f64 	%fd43, %fd40, %fd42, %p6;
	cvt.f64.f32 	%fd44, %f1;
	ld.global.f32 	%f3, [%rd1];
	cvt.f64.f32 	%fd45, %f3;
	fma.rn.f64 	%fd46, %fd43, %fd44, %fd45;
	cvt.rn.f32.f64 	%f4, %fd46;
	st.global.f32 	[%rd1], %f4;
	ld.global.f32 	%f2, [%rd17];
	@%p4 bra 	$L__BB0_9;
	mov.f64 	%fd52, 0d0000000000000000;
	mul.rn.f64 	%fd80, %fd3, %fd52;
	mov.b32 	%r29, 0;
	bra.uni 	$L__BB0_11;
$L__BB0_9:
	mul.f64 	%fd47, %fd3, 0d3FE45F306DC9C883;
	cvt.rni.s32.f64 	%r29, %fd47;
	cvt.rn.f64.s32 	%fd48, %r29;
	fma.rn.f64 	%fd49, %fd48, 0dBFF921FB54442D18, %fd3;
	fma.rn.f64 	%fd50, %fd48, 0dBC91A62633145C00, %fd49;
	fma.rn.f64 	%fd80, %fd48, 0dB97B839A252049C0, %fd50;
	setp.ltu.f64 	%p7, %fd4, 0d41E0000000000000;
	@%p7 bra 	$L__BB0_11;
	{ // callseq 1, 0
	.param .b64 param0;
	st.param.f64 	[param0], %fd3;
	.param .align 16 .b8 retval0[16];
	call.uni (retval0), 
	__internal_trig_reduction_slowpathd, 
	(
	param0
	);
	ld.param.f64 	%fd80, [retval0];
	ld.param.b32 	%r29, [retval0+8];
	} // callseq 1
$L__BB0_11:
	shl.b32 	%r23, %r29, 6;
	cvt.u64.u32 	%rd13, %r23;
	and.b64  	%rd14, %rd13, 64;
	add.s64 	%rd16, %rd11, %rd14;
	mul.rn.f64 	%fd53, %fd80, %fd80;
	and.b32  	%r24, %r29, 1;
	setp.eq.b32 	%p8, %r24, 1;
	selp.f64 	%fd54, 0dBDA8FF8320FD8164, 0d3DE5DB65F9785EBA, %p8;
	ld.global.nc.v2.f64 	{%fd55, %fd56}, [%rd16];
	fma.rn.f64 	%fd57, %fd54, %fd53, %fd55;
	fma.rn.f64 	%fd58, %fd57, %fd53, %fd56;
	ld.global.nc.v2.f64 	{%fd59, %fd60}, [%rd16+16];
	fma.rn.f64 	%fd61, %fd58, %fd53, %fd59;
	fma.rn.f64 	%fd62, %fd61, %fd53, %fd60;
	ld.global.nc.v2.f64 	{%fd63, %fd64}, [%rd16+32];
	fma.rn.f64 	%fd65, %fd62, %fd53, %fd63;
	fma.rn.f64 	%fd66, %fd65, %fd53, %fd64;
	fma.rn.f64 	%fd67, %fd66, %fd80, %fd80;
	fma.rn.f64 	%fd68, %fd66, %fd53, 0d3FF0000000000000;
	selp.f64 	%fd69, %fd68, %fd67, %p8;
	and.b32  	%r25, %r29, 2;
	setp.eq.s32 	%p9, %r25, 0;
	mov.f64 	%fd70, 0d0000000000000000;
	sub.f64 	%fd71, %fd70, %fd69;
	selp.f64 	%fd72, %fd69, %fd71, %p9;
	cvt.f64.f32 	%fd73, %f2;
	mul.f64 	%fd74, %fd72, %fd73;
	ld.global.f32 	%f5, [%rd1+4];
	cvt.f64.f32 	%fd75, %f5;
	sub.f64 	%fd76, %fd75, %fd74;
	cvt.rn.f32.f64 	%f6, %fd76;
	st.global.f32 	[%rd1+4], %f6;
	add.f64 	%fd77, %fd77, 0d3FF0000000000000;
	add.s32 	%r26, %r26, 1;
	add.s64 	%rd17, %rd17, 4;
	setp.ne.s32 	%p10, %r26, 1000000;
	@%p10 bra 	$L__BB0_2;
$L__BB0_12:
	ret;

}
.func  (.param .align 16 .b8 func_retval0[16]) __internal_trig_reduction_slowpathd(
	.param .b64 __internal_trig_reduction_slowpathd_param_0
)
{
	.local .align 8 .b8 	__local_depot1[40];
	.reg .b64 	%SP;
	.reg .b64 	%SPL;
	.reg .pred 	%p<10>;
	.reg .b32 	%r<47>;
	.reg .b64 	%rd<74>;
	.reg .b64 	%fd<5>;

	mov.u64 	%SPL, __local_depot1;
	ld.param.f64 	%fd4, [__internal_trig_reduction_slowpathd_param_0];
	add.u64 	%rd1, %SPL, 0;
	{
	.reg .b32 %temp; 
	mov.b64 	{%temp, %r1}, %fd4;
	}
	shr.u32 	%r2, %r1, 20;
	and.b32  	%r3, %r2, 2047;
	setp.eq.s32 	%p1, %r3, 2047;
	mov.b32 	%r46, 0;
	@%p1 bra 	$L__BB1_9;
	add.s32 	%r20, %r3, -1024;
	mov.b64 	%rd20, %fd4;
	shl.b64 	%rd2, %rd20, 11;
	shr.u32 	%r4, %r20, 6;
	sub.s32 	%r45, 15, %r4;
	sub.s32 	%r21, 19, %r4;
	setp.lt.u32 	%p2, %r20, 128;
	selp.b32 	%r6, 18, %r21, %p2;
	setp.ge.s32 	%p3, %r45, %r6;
	mov.b64 	%rd70, 0;
	@%p3 bra 	$L__BB1_4;
	add.s32 	%r23, %r6, %r4;
	neg.s32 	%r43, %r23;
	or.b64  	%rd3, %rd2, -9223372036854775808;
	mov.b64 	%rd70, 0;
	mov.b32 	%r42, 0;
	mov.u64 	%rd25, __cudart_i2opi_d;
	mov.u32 	%r44, %r45;
$L__BB1_3:
	.pragma "nounroll";
	mul.wide.s32 	%rd22, %r42, 8;
	add.s64 	%rd23, %rd1, %rd22;
	mul.wide.s32 	%rd24, %r44, 8;
	add.s64 	%rd26, %rd25, %rd24;
	ld.global.nc.u64 	%rd27, [%rd26];
	{
	.reg .u32 %r0, %r1, %r2, %r3, %alo, %ahi, %blo, %bhi, %clo, %chi;
	mov.b64 	{%alo,%ahi}, %rd27;
	mov.b64 	{%blo,%bhi}, %rd3;
	mov.b64 	{%clo,%chi}, %rd70;
	mad.lo.cc.u32 	%r0, %alo, %blo, %clo;
	madc.hi.cc.u32 	%r1, %alo, %blo, %chi;
	madc.hi.u32 	%r2, %alo, %bhi, 0;
	mad.lo.cc.u32 	%r1, %alo, %bhi, %r1;
	madc.hi.cc.u32 	%r2, %ahi, %blo, %r2;
	madc.hi.u32 	%r3, %ahi, %bhi, 0;
	mad.lo.cc.u32 	%r1, %ahi, %blo, %r1;
	madc.lo.cc.u32 	%r2, %ahi, %bhi, %r2;
	addc.u32 	%r3, %r3, 0;
	mov.b64 	%rd28, {%r0,%r1};
	mov.b64 	%rd70, {%r2,%r3};
	}
	st.local.u64 	[%rd23], %rd28;
	add.s32 	%r44, %r44, 1;
	add.s32 	%r43, %r43, 1;
	add.s32 	%r42, %r42, 1;
	setp.ne.s32 	%p4, %r43, -15;
	mov.u32 	%r45, %r6;
	@%p4 bra 	$L__BB1_3;
$L__BB1_4:
	cvt.s64.s32 	%rd29, %r45;
	cvt.u64.u32 	%rd30, %r4;
	add.s64 	%rd31, %rd30, %rd29;
	shl.b64 	%rd32, %rd31, 3;
	add.s64 	%rd33, %rd1, %rd32;
	st.local.u64 	[%rd33+-120], %rd70;
	and.b32  	%r15, %r2, 63;
	ld.local.u64 	%rd72, [%rd1+16];
	ld.local.u64 	%rd71, [%rd1+24];
	setp.eq.s32 	%p5, %r15, 0;
	@%p5 bra 	$L__BB1_6;
	shl.b64 	%rd34, %rd71, %r15;
	shr.u64 	%rd35, %rd72, 1;
	xor.b32  	%r24, %r15, 63;
	shr.u64 	%rd36, %rd35, %r24;
	or.b64  	%rd71, %rd34, %rd36;
	ld.local.u64 	%rd37, [%rd1+8];
	shl.b64 	%rd38, %rd72, %r15;
	shr.u64 	%rd39, %rd37, 1;
	shr.u64 	%rd40, %rd39, %r24;
	or.b64  	%rd72, %rd38, %rd40;
$L__BB1_6:
	and.b32  	%r25, %r1, -2147483648;
	shr.u64 	%rd41, %rd71, 62;
	cvt.u32.u64 	%r26, %rd41;
	mov.b64 	{%r27, %r28}, %rd71;
	mov.b64 	{%r29, %r30}, %rd72;
	shf.l.wrap.b32 	%r31, %r30, %r27, 2;
	shf.l.wrap.b32 	%r32, %r27, %r28, 2;
	mov.b64 	%rd42, {%r31, %r32};
	shl.b64 	%rd43, %rd72, 2;
	shr.u64 	%rd44, %rd42, 63;
	cvt.u32.u64 	%r33, %rd44;
	add.s32 	%r34, %r33, %r26;
	setp.eq.s32 	%p6, %r25, 0;
	neg.s32 	%r35, %r34;
	selp.b32 	%r46, %r34, %r35, %p6;
	setp.gt.s64 	%p7, %rd42, -1;
	mov.b64 	%rd45, 0;
	{
	.reg .u32 %r0, %r1, %r2, %r3, %a0, %a1, %a2, %a3, %b0, %b1, %b2, %b3;
	mov.b64 	{%a0,%a1}, %rd45;
	mov.b64 	{%a2,%a3}, %rd45;
	mov.b64 	{%b0,%b1}, %rd43;
	mov.b64 	{%b2,%b3}, %rd42;
	sub.cc.u32 	%r0, %a0, %b0;
	subc.cc.u32 	%r1, %a1, %b1;
	subc.cc.u32 	%r2, %a2, %b2;
	subc.u32 	%r3, %a3, %b3;
	mov.b64 	%rd46, {%r0,%r1};
	mov.b64 	%rd47, {%r2,%r3};
	}
	xor.b32  	%r36, %r25, -2147483648;
	selp.b64 	%rd73, %rd42, %rd47, %p7;
	selp.b64 	%rd14, %rd43, %rd46, %p7;
	selp.b32 	%r17, %r25, %r36, %p7;
	clz.b64 	%r37, %rd73;
	cvt.u64.u32 	%rd15, %r37;
	setp.eq.s32 	%p8, %r37, 0;
	@%p8 bra 	$L__BB1_8;
	cvt.u32.u64 	%r38, %rd15;
	and.b32  	%r39, %r38, 63;
	shl.b64 	%rd48, %rd73, %r39;
	shr.u64 	%rd49, %rd14, 1;
	not.b32 	%r40, %r38;
	and.b32  	%r41, %r40, 63;
	shr.u64 	%rd50, %rd49, %r41;
	or.b64  	%rd73, %rd48, %rd50;
$L__BB1_8:
	mov.b64 	%rd51, -3958705157555305931;
	{
	.reg .u32 %r0, %r1, %r2, %r3, %alo, %ahi, %blo, %bhi;
	mov.b64 	{%alo,%ahi}, %rd73;
	mov.b64 	{%blo,%bhi}, %rd51;
	mul.lo.u32 	%r0, %alo, %blo;
	mul.hi.u32 	%r1, %alo, %blo;
	mad.lo.cc.u32 	%r1, %alo, %bhi, %r1;
	madc.hi.u32 	%r2, %alo, %bhi, 0;
	mad.lo.cc.u32 	%r1, %ahi, %blo, %r1;
	madc.hi.cc.u32 	%r2, %ahi, %blo, %r2;
	madc.hi.u32 	%r3, %ahi, %bhi, 0;
	mad.lo.cc.u32 	%r2, %ahi, %bhi, %r2;
	addc.u32 	%r3, %r3, 0;
	mov.b64 	%rd52, {%r0,%r1};
	mov.b64 	%rd53, {%r2,%r3};
	}
	setp.gt.s64 	%p9, %rd53, 0;
	{
	.reg .u32 %r0, %r1, %r2, %r3, %a0, %a1, %a2, %a3, %b0, %b1, %b2, %b3;
	mov.b64 	{%a0,%a1}, %rd52;
	mov.b64 	{%a2,%a3}, %rd53;
	mov.b64 	{%b0,%b1}, %rd52;
	mov.b64 	{%b2,%b3}, %rd53;
	add.cc.u32 	%r0, %a0, %b0;
	addc.cc.u32 	%r1, %a1, %b1;
	addc.cc.u32 	%r2, %a2, %b2;
	addc.u32 	%r3, %a3, %b3;
	mov.b64 	%rd54, {%r0,%r1};
	mov.b64 	%rd55, {%r2,%r3};
	}
	selp.b64 	%rd56, %rd55, %rd53, %p9;
	selp.s64 	%rd57, -1, 0, %p9;
	sub.s64 	%rd58, %rd57, %rd15;
	cvt.u64.u32 	%rd59, %r17;
	shl.b64 	%rd60, %rd59, 32;
	add.s64 	%rd61, %rd56, 1;
	shr.u64 	%rd62, %rd61, 10;
	add.s64 	%rd63, %rd62, 1;
	shr.u64 	%rd64, %rd63, 1;
	shl.b64 	%rd65, %rd58, 52;
	add.s64 	%rd66, %rd65, %rd64;
	add.s64 	%rd67, %rd66, 4602678819172646912;
	or.b64  	%rd68, %rd67, %rd60;
	mov.b64 	%fd4, %rd68;
$L__BB1_9:
	st.param.f64 	[func_retval0], %fd4;
	st.param.b32 	[func_retval0+8], %r46;
	ret;

}


// ===== COMPILED SASS (sm_100) =====

	.target	sm_100

	.elftype	@"ET_EXEC"


//--------------------- .note.nv.tkinfo           --------------------------
	.section	.note.nv.tkinfo,"",@"SHT_NOTE"
	.sectionflags	@"SHF_NOTE_NV_TKINFO"
	.tkinfo
        /*0018*/ 	.word	0x00000002
        /*0030*/ 	.string	""
        /*0030*/ 	.string	"ptxas"
        /*0030*/ 	.string	"Cuda compilation tools, release 13.0, V13.0.88"
        /*0030*/ 	.string	"Build cuda_13.0.r13.0/compiler.36424714_0"
        /*0030*/ 	.string	"-arch sm_100 -m 64 "



//--------------------- .note.nv.cuinfo           --------------------------
	.section	.note.nv.cuinfo,"",@"SHT_NOTE"
	.sectionflags	@"SHF_NOTE_NV_CUINFO"
        /*0018*/ 	.short	0x0002
        /*001a*/ 	.short	0x0064
        /*001c*/ 	.short	0x0082
	.zero		2


//--------------------- .nv.info                  --------------------------
	.section	.nv.info,"",@"SHT_CUDA_INFO"
	.align	4


	//----- nvinfo : EIATTR_REGCOUNT
	.align		4
        /*0000*/ 	.byte	0x04, 0x2f
        /*0002*/ 	.short	(.L_3 - .L_2)
	.align		4
.L_2:
        /*0004*/ 	.word	index@(_Z3DFTPfP6float2)
        /*0008*/ 	.word	0x00000020


	//----- nvinfo : EIATTR_FRAME_SIZE
	.align		4
.L_3:
        /*000c*/ 	.byte	0x04, 0x11
        /*000e*/ 	.short	(.L_5 - .L_4)
	.align		4
.L_4:
        /*0010*/ 	.word	index@($_Z3DFTPfP6float2$__internal_trig_reduction_slowpathd)
        /*0014*/ 	.word	0x00000028


	//----- nvinfo : EIATTR_FRAME_SIZE
	.align		4
.L_5:
        /*0018*/ 	.byte	0x04, 0x11
        /*001a*/ 	.short	(.L_7 - .L_6)
	.align		4
.L_6:
        /*001c*/ 	.word	index@($__internal_0_$__cuda_sm20_div_rn_f64_full)
        /*0020*/ 	.word	0x00000028


	//----- nvinfo : EIATTR_FRAME_SIZE
	.align		4
.L_7:
        /*0024*/ 	.byte	0x04, 0x11
        /*0026*/ 	.short	(.L_9 - .L_8)
	.align		4
.L_8:
        /*0028*/ 	.word	index@(_Z3DFTPfP6float2)
        /*002c*/ 	.word	0x00000028


	//----- nvinfo : EIATTR_MIN_STACK_SIZE
	.align		4
.L_9:
        /*0030*/ 	.byte	0x04, 0x12
        /*0032*/ 	.short	(.L_11 - .L_10)
	.align		4
.L_10:
        /*0034*/ 	.word	index@(_Z3DFTPfP6float2)
        /*0038*/ 	.word	0x00000028
.L_11:


//--------------------- .nv.compat                --------------------------
	.section	.nv.compat,"",@"SHT_CUDA_COMPAT_INFO"
	.align	4
        /*0000*/ 	.byte	0x02, 0x09, 0x00, 0x00, 0x02, 0x02, 0x01, 0x00, 0x02, 0x05, 0x05, 0x00, 0x03, 0x07, 0x01, 0x01
        /*0010*/ 	.byte	0x02, 0x03, 0x00, 0x00, 0x02, 0x06, 0x01, 0x00, 0x04, 0x0b, 0x08, 0x00, 0x01, 0x00, 0x00, 0x00
        /*0020*/ 	.byte	0x00, 0x00, 0x00, 0x00


//--------------------- .nv.info._Z3DFTPfP6float2 --------------------------
	.section	.nv.info._Z3DFTPfP6float2,"",@"SHT_CUDA_INFO"
	.sectionflags	@""
	.align	4


	//----- nvinfo : EIATTR_CUDA_API_VERSION
	.align		4
        /*0000*/ 	.byte	0x04, 0x37
        /*0002*/ 	.short	(.L_13 - .L_12)
.L_12:
        /*0004*/ 	.word	0x00000082


	//----- nvinfo : EIATTR_KPARAM_INFO
	.align		4
.L_13:
        /*0008*/ 	.byte	0x04, 0x17
        /*000a*/ 	.short	(.L_15 - .L_14)
.L_14:
        /*000c*/ 	.word	0x00000000
        /*0010*/ 	.short	0x0001
        /*0012*/ 	.short	0x0008
        /*0014*/ 	.byte	0x00, 0xf5, 0x21, 0x00


	//----- nvinfo : EIATTR_KPARAM_INFO
	.align		4
.L_15:
        /*0018*/ 	.byte	0x04, 0x17
        /*001a*/ 	.short	(.L_17 - .L_16)
.L_16:
        /*001c*/ 	.word	0x00000000
        /*0020*/ 	.short	0x0000
        /*0022*/ 	.short	0x0000
        /*0024*/ 	.byte	0x00, 0xf5, 0x21, 0x00


	//----- nvinfo : EIATTR_SPARSE_MMA_MASK
	.align		4
.L_17:
        /*0028*/ 	.byte	0x03, 0x50
        /*002a*/ 	.short	0x0000


	//----- nvinfo : EIATTR_MAXREG_COUNT
	.align		4
        /*002c*/ 	.byte	0x03, 0x1b
        /*002e*/ 	.short	0x00ff


	//----- nvinfo : EIATTR_MERCURY_ISA_VERSION
	.align		4
        /*0030*/ 	.byte	0x03, 0x5f
        /*0032*/ 	.short	0x0101


	//----- nvinfo : EIATTR_VRC_CTA_INIT_COUNT
	.align		4
        /*0034*/ 	.byte	0x02, 0x4a
	.zero		1
	.zero		1


	//----- nvinfo : EIATTR_EXIT_INSTR_OFFSETS
	.align		4
        /*0038*/ 	.byte	0x04, 0x1c
        /*003a*/ 	.short	(.L_19 - .L_18)


	//   ....[0]....
.L_18:
        /*003c*/ 	.word	0x00000070


	//   ....[1]....
        /*0040*/ 	.word	0x00000b80


	//----- nvinfo : EIATTR_CRS_STACK_SIZE
	.align		4
.L_19:
        /*0044*/ 	.byte	0x04, 0x1e
        /*0046*/ 	.short	(.L_21 - .L_20)
.L_20:
        /*0048*/ 	.word	0x00000000


	//----- nvinfo : EIATTR_CBANK_PARAM_SIZE
	.align		4
.L_21:
        /*004c*/ 	.byte	0x03, 0x19
        /*004e*/ 	.short	0x0010


	//----- nvinfo : EIATTR_PARAM_CBANK
	.align		4
        /*0050*/ 	.byte	0x04, 0x0a
        /*0052*/ 	.short	(.L_23 - .L_22)
	.align		4
.L_22:
        /*0054*/ 	.word	index@(.nv.constant0._Z3DFTPfP6float2)
        /*0058*/ 	.short	0x0380
        /*005a*/ 	.short	0x0010


	//----- nvinfo : EIATTR_SW_WAR
	.align		4
.L_23:
        /*005c*/ 	.byte	0x04, 0x36
        /*005e*/ 	.short	(.L_25 - .L_24)
.L_24:
        /*0060*/ 	.word	0x00000008
.L_25:


//--------------------- .nv.callgraph             --------------------------
	.section	.nv.callgraph,"",@"SHT_CUDA_CALLGRAPH"
	.align	4
	.sectionentsize	8
	.align		4
        /*0000*/ 	.word	0x00000000
	.align		4
        /*0004*/ 	.word	0xffffffff
	.align		4
        /*0008*/ 	.word	0x00000000
	.align		4
        /*000c*/ 	.word	0xfffffffe
	.align		4
        /*0010*/ 	.word	0x00000000
	.align		4
        /*0014*/ 	.word	0xfffffffd
	.align		4
        /*0018*/ 	.word	0x00000000
	.align		4
        /*001c*/ 	.word	0xfffffffc


//--------------------- .nv.constant4             --------------------------
	.section	.nv.constant4,"a",@progbits
	.align	8
	.align		8
.nv.constant4:
        /*0000*/ 	.dword	__cudart_i2opi_d
	.align		8
        /*0008*/ 	.dword	__cudart_sin_cos_coeffs


//--------------------- .text._Z3DFTPfP6float2    --------------------------
	.section	.text._Z3DFTPfP6float2,"ax",@progbits
	.align	128
        .global         _Z3DFTPfP6float2
        .type           _Z3DFTPfP6float2,@function
        .size           _Z3DFTPfP6float2,(.L_x_23 - _Z3DFTPfP6float2)
        .other          _Z3DFTPfP6float2,@"STO_CUDA_ENTRY STV_DEFAULT"
_Z3DFTPfP6float2:
.text._Z3DFTPfP6float2:
[----:B------:R-:W0:Y:S01]  /*0000*/  LDC R1, c[0x0][0x37c] ;  /* 0x0000df00ff017b82 */ /* 0x000e220000000800 */
[----:B------:R-:W1:Y:S07]  /*0010*/  S2R R0, SR_TID.X ;  /* 0x0000000000007919 */ /* 0x000e6e0000002100 */
[----:B------:R-:W1:Y:S01]  /*0020*/  S2UR UR4, SR_CTAID.X ;  /* 0x00000000000479c3 */ /* 0x000e620000002500 */
[----:B0-----:R-:W-:-:S07]  /*0030*/  VIADD R1, R1, 0xffffffd8 ;  /* 0xffffffd801017836 */ /* 0x001fce0000000000 */
[----:B------:R-:W1:Y:S02]  /*0040*/  LDC R7, c[0x0][0x360] ;  /* 0x0000d800ff077b82 */ /* 0x000e640000000800 */
[----:B-1----:R-:W-:-:S05]  /*0050*/  IMAD R7, R7, UR4, R0 ;  /* 0x0000000407077c24 */ /* 0x002fca000f8e0200 */
[----:B------:R-:W-:-:S13]  /*0060*/  ISETP.GT.AND P0, PT, R7, 0xf423f, PT ;  /* 0x000f423f0700780c */ /* 0x000fda0003f04270 */
[----:B------:R-:W-:Y:S05]  /*0070*/  @P0 EXIT ;  /* 0x000000000000094d */ /* 0x000fea0003800000 */
[----:B------:R-:W0:Y:S01]  /*0080*/  LDC.64 R4, c[0x0][0x388] ;  /* 0x0000e200ff047b82 */ /* 0x000e220000000a00 */
[----:B------:R-:W1:Y:S01]  /*0090*/  LDCU UR8, c[0x0][0x380] ;  /* 0x00007000ff0877ac */ /* 0x000e620008000800 */
[----:B------:R-:W2:Y:S01]  /*00a0*/  I2F.F64 R20, R7 ;  /* 0x0000000700147312 */ /* 0x000ea20000201c00 */
[----:B------:R-:W-:Y:S01]  /*00b0*/  CS2R R2, SRZ ;  /* 0x0000000000027805 */ /* 0x000fe2000001ff00 */
[----:B------:R-:W-:Y:S01]  /*00c0*/  UMOV UR4, 0x54442d18 ;  /* 0x54442d1800047882 */ /* 0x000fe20000000000 */
[----:B------:R-:W-:Y:S01]  /*00d0*/  UMOV UR5, 0x401921fb ;  /* 0x401921fb00057882 */ /* 0x000fe20000000000 */
[----:B------:R-:W3:Y:S02]  /*00e0*/  LDCU.64 UR6, c[0x0][0x358] ;  /* 0x00006b00ff0677ac */ /* 0x000ee40008000a00 */
[----:B------:R-:W4:Y:S01]  /*00f0*/  LDC R9, c[0x0][0x384] ;  /* 0x0000e100ff097b82 */ /* 0x000f220000000800 */
[----:B------:R-:W0:Y:S01]  /*0100*/  LDCU.64 UR10, c[0x4][0x8] ;  /* 0x01000100ff0a77ac */ /* 0x000e220008000a00 */
[----:B--2---:R-:W-:Y:S01]  /*0110*/  DMUL R20, R20, UR4 ;  /* 0x0000000414147c28 */ /* 0x004fe20008000000 */
[----:B------:R-:W-:Y:S01]  /*0120*/  UMOV UR4, URZ ;  /* 0x000000ff00047c82 */ /* 0x000fe20008000000 */
[----:B-1----:R-:W-:-:S02]  /*0130*/  IMAD.U32 R6, RZ, RZ, UR8 ;  /* 0x00000008ff067e24 */ /* 0x002fc4000f8e00ff */
[----:B0--3--:R-:W-:-:S07]  /*0140*/  IMAD.WIDE R4, R7, 0x8, R4 ;  /* 0x0000000807047825 */ /* 0x009fce00078e0204 */
.L_x_9:
[----:B----4-:R-:W-:-:S05]  /*0150*/  IMAD.MOV.U32 R7, RZ, RZ, R9 ;  /* 0x000000ffff077224 */ /* 0x010fca00078e0009 */
[----:B0-----:R0:W5:Y:S01]  /*0160*/  LDG.E R24, desc[UR6][R6.64] ;  /* 0x0000000606187981 */ /* 0x001162000c1e1900 */
[----:B------:R-:W1:Y:S01]  /*0170*/  MUFU.RCP64H R9, 1000000 ;  /* 0x412e848000097908 */ /* 0x000e620000001800 */
[----:B------:R-:W-:Y:S01]  /*0180*/  IMAD.MOV.U32 R12, RZ, RZ, 0x0 ;  /* 0x00000000ff0c7424 */ /* 0x000fe200078e00ff */
[----:B------:R-:W-:Y:S01]  /*0190*/  BSSY.RECONVERGENT B0, `(.L_x_0) ;  /* 0x0000014000007945 */ /* 0x000fe20003800200 */
[----:B------:R-:W-:Y:S02]  /*01a0*/  IMAD.MOV.U32 R13, RZ, RZ, 0x412e8480 ;  /* 0x412e8480ff0d7424 */ /* 0x000fe400078e00ff */
[----:B------:R-:W-:-:S06]  /*01b0*/  IMAD.MOV.U32 R8, RZ, RZ, 0x1 ;  /* 0x00000001ff087424 */ /* 0x000fcc00078e00ff */
[----:B-1----:R-:W-:-:S08]  /*01c0*/  DFMA R10, R8, -R12, 1 ;  /* 0x3ff00000080a742b */ /* 0x002fd0000000080c */
[----:B------:R-:W-:-:S08]  /*01d0*/  DFMA R10, R10, R10, R10 ;  /* 0x0000000a0a0a722b */ /* 0x000fd0000000000a */
[----:B------:R-:W-:Y:S02]  /*01e0*/  DFMA R8, R8, R10, R8 ;  /* 0x0000000a0808722b */ /* 0x000fe40000000008 */
[----:B------:R-:W-:-:S06]  /*01f0*/  DMUL R10, R20, R2 ;  /* 0x00000002140a7228 */ /* 0x000fcc0000000000 */
[----:B------:R-:W-:-:S04]  /*0200*/  DFMA R12, R8, -R12, 1 ;  /* 0x3ff00000080c742b */ /* 0x000fc8000000080c */
[----:B------:R-:W-:-:S04]  /*0210*/  FSETP.GEU.AND P1, PT, |R11|, 6.5827683646048100446e-37, PT ;  /* 0x036000000b00780b */ /* 0x000fc80003f2e200 */
[----:B------:R-:W-:-:S08]  /*0220*/  DFMA R12, R8, R12, R8 ;  /* 0x0000000c080c722b */ /* 0x000fd00000000008 */
[----:B------:R-:W-:-:S08]  /*0230*/  DMUL R22, R10, R12 ;  /* 0x0000000c0a167228 */ /* 0x000fd00000000000 */
[----:B------:R-:W-:-:S08]  /*0240*/  DFMA R8, R22, -1000000, R10 ;  /* 0xc12e84801608782b */ /* 0x000fd0000000000a */
[----:B------:R-:W-:-:S10]  /*0250*/  DFMA R22, R12, R8, R22 ;  /* 0x000000080c16722b */ /* 0x000fd40000000016 */
[----:B------:R-:W-:-:S05]  /*0260*/  FFMA R0, RZ, 10.9073486328125, R23 ;  /* 0x412e8480ff007823 */ /* 0x000fca0000000017 */
[----:B------:R-:W-:-:S13]  /*0270*/  FSETP.GT.AND P0, PT, |R0|, 1.469367938527859385e-39, PT ;  /* 0x001000000000780b */ /* 0x000fda0003f04200 */
[----:B0-----:R-:W-:Y:S05]  /*0280*/  @P0 BRA P1, `(.L_x_1) ;  /* 0x0000000000100947 */ /* 0x001fea0000800000 */
[----:B------:R-:W-:-:S07]  /*0290*/  MOV R22, 0x2b0 ;  /* 0x000002b000167802 */ /* 0x000fce0000000f00 */
[----:B-----5:R-:W-:Y:S05]  /*02a0*/  CALL.REL.NOINC `($__internal_0_$__cuda_sm20_div_rn_f64_full) ;  /* 0x0000000800387944 */ /* 0x020fea0003c00000 */
[----:B------:R-:W-:Y:S02]  /*02b0*/  IMAD.MOV.U32 R22, RZ, RZ, R14 ;  /* 0x000000ffff167224 */ /* 0x000fe400078e000e */
[----:B------:R-:W-:-:S07]  /*02c0*/  IMAD.MOV.U32 R23, RZ, RZ, R15 ;  /* 0x000000ffff177224 */ /* 0x000fce00078e000f */
.L_x_1:
[----:B------:R-:W-:Y:S05]  /*02d0*/  BSYNC.RECONVERGENT B0 ;  /* 0x0000000000007941 */ /* 0x000fea0003800200 */
.L_x_0:
[----:B------:R-:W-:Y:S01]  /*02e0*/  DSETP.NEU.AND P0, PT, |R22|, +INF , PT ;  /* 0x7ff000001600742a */ /* 0x000fe20003f0d200 */
[----:B------:R-:W-:-:S13]  /*02f0*/  BSSY.RECONVERGENT B0, `(.L_x_2) ;  /* 0x000001e000007945 */ /* 0x000fda0003800200 */
[----:B------:R-:W-:Y:S01]  /*0300*/  @!P0 DMUL R26, RZ, R22 ;  /* 0x00000016ff1a8228 */ /* 0x000fe20000000000 */
[----:B------:R-:W-:Y:S01]  /*0310*/  @!P0 IMAD.MOV.U32 R0, RZ, RZ, 0x1 ;  /* 0x00000001ff008424 */ /* 0x000fe200078e00ff */
[----:B------:R-:W-:Y:S09]  /*0320*/  @!P0 BRA `(.L_x_3) ;  /* 0x0000000000688947 */ /* 0x000ff20003800000 */
[----:B------:R-:W-:Y:S01]  /*0330*/  UMOV UR8, 0x6dc9c883 ;  /* 0x6dc9c88300087882 */ /* 0x000fe20000000000 */
[----:B------:R-:W-:Y:S01]  /*0340*/  UMOV UR9, 0x3fe45f30 ;  /* 0x3fe45f3000097882 */ /* 0x000fe20000000000 */
[C---:B------:R-:W-:Y:S01]  /*0350*/  DSETP.GE.AND P0, PT, |R22|.reuse, 2.14748364800000000000e+09, PT ;  /* 0x41e000001600742a */ /* 0x040fe20003f06200 */
[----:B------:R-:W-:Y:S01]  /*0360*/  BSSY.RECONVERGENT B1, `(.L_x_4) ;  /* 0x0000015000017945 */ /* 0x000fe20003800200 */
[----:B------:R-:W-:Y:S01]  /*0370*/  DMUL R8, R22, UR8 ;  /* 0x0000000816087c28 */ /* 0x000fe20008000000 */
[----:B------:R-:W-:Y:S01]  /*0380*/  UMOV UR8, 0x54442d18 ;  /* 0x54442d1800087882 */ /* 0x000fe20000000000 */
[----:B------:R-:W-:-:S04]  /*0390*/  UMOV UR9, 0x3ff921fb ;  /* 0x3ff921fb00097882 */ /* 0x000fc80000000000 */
[----:B------:R-:W0:Y:S08]  /*03a0*/  F2I.F64 R0, R8 ;  /* 0x0000000800007311 */ /* 0x000e300000301100 */
[----:B0-----:R-:W0:Y:S02]  /*03b0*/  I2F.F64 R26, R0 ;  /* 0x00000000001a7312 */ /* 0x001e240000201c00 */
[----:B0-----:R-:W-:Y:S01]  /*03c0*/  DFMA R10, R26, -UR8, R22 ;  /* 0x800000081a0a7c2b */ /* 0x001fe20008000016 */
[----:B------:R-:W-:Y:S01]  /*03d0*/  UMOV UR8, 0x33145c00 ;  /* 0x33145c0000087882 */ /* 0x000fe20000000000 */
[----:B------:R-:W-:-:S06]  /*03e0*/  UMOV UR9, 0x3c91a626 ;  /* 0x3c91a62600097882 */ /* 0x000fcc0000000000 */
[----:B------:R-:W-:Y:S01]  /*03f0*/  DFMA R10, R26, -UR8, R10 ;  /* 0x800000081a0a7c2b */ /* 0x000fe2000800000a */
[----:B------:R-:W-:Y:S01]  /*0400*/  UMOV UR8, 0x252049c0 ;  /* 0x252049c000087882 */ /* 0x000fe20000000000 */
[----:B------:R-:W-:-:S06]  /*0410*/  UMOV UR9, 0x397b839a ;  /* 0x397b839a00097882 */ /* 0x000fcc0000000000 */
[----:B------:R-:W-:Y:S01]  /*0420*/  DFMA R26, R26, -UR8, R10 ;  /* 0x800000081a1a7c2b */ /* 0x000fe2000800000a */
[----:B------:R-:W-:Y:S10]  /*0430*/  @!P0 BRA `(.L_x_5) ;  /* 0x00000000001c8947 */ /* 0x000ff40003800000 */
[----:B------:R-:W-:Y:S01]  /*0440*/  IMAD.MOV.U32 R10, RZ, RZ, R22 ;  /* 0x000000ffff0a7224 */ /* 0x000fe200078e0016 */
[----:B------:R-:W-:Y:S01]  /*0450*/  MOV R26, 0x480 ;  /* 0x00000480001a7802 */ /* 0x000fe20000000f00 */
[----:B------:R-:W-:-:S07]  /*0460*/  IMAD.MOV.U32 R19, RZ, RZ, R23 ;  /* 0x000000ffff137224 */ /* 0x000fce00078e0017 */
[----:B-----5:R-:W-:Y:S05]  /*0470*/  CALL.REL.NOINC `($_Z3DFTPfP6float2$__internal_trig_reduction_slowpathd) ;  /* 0x0000000800fc7944 */ /* 0x020fea0003c00000 */
[----:B------:R-:W-:Y:S02]  /*0480*/  IMAD.MOV.U32 R0, RZ, RZ, R8 ;  /* 0x000000ffff007224 */ /* 0x000fe400078e0008 */
[----:B------:R-:W-:Y:S02]  /*0490*/  IMAD.MOV.U32 R26, RZ, RZ, R10 ;  /* 0x000000ffff1a7224 */ /* 0x000fe400078e000a */
[----:B------:R-:W-:-:S07]  /*04a0*/  IMAD.MOV.U32 R27, RZ, RZ, R11 ;  /* 0x000000ffff1b7224 */ /* 0x000fce00078e000b */
.L_x_5:
[----:B------:R-:W-:Y:S05]  /*04b0*/  BSYNC.RECONVERGENT B1 ;  /* 0x0000000000017941 */ /* 0x000fea0003800200 */
.L_x_4:
[----:B------:R-:W-:-:S07]  /*04c0*/  VIADD R0, R0, 0x1 ;  /* 0x0000000100007836 */ /* 0x000fce0000000000 */
.L_x_3:
[----:B------:R-:W-:Y:S05]  /*04d0*/  BSYNC.RECONVERGENT B0 ;  /* 0x0000000000007941 */ /* 0x000fea0003800200 */
.L_x_2:
[C---:B------:R-:W-:Y:S01]  /*04e0*/  IMAD.SHL.U32 R8, R0.reuse, 0x40, RZ ;  /* 0x0000004000087824 */ /* 0x040fe200078e00ff */
[----:B------:R-:W-:Y:S01]  /*04f0*/  LOP3.LUT R12, R0, 0x1, RZ, 0xc0, !PT ;  /* 0x00000001000c7812 */ /* 0x000fe200078ec0ff */
[----:B------:R-:W-:Y:S02]  /*0500*/  IMAD.MOV.U32 R13, RZ, RZ, 0x20fd8164 ;  /* 0x20fd8164ff0d7424 */ /* 0x000fe400078e00ff */
[----:B------:R-:W-:Y:S01]  /*0510*/  IMAD.MOV.U32 R14, RZ, RZ, 0x3da8ff83 ;  /* 0x3da8ff83ff0e7424 */ /* 0x000fe200078e00ff */
[----:B------:R-:W-:Y:S01]  /*0520*/  LOP3.LUT R8, R8, 0x40, RZ, 0xc0, !PT ;  /* 0x0000004008087812 */ /* 0x000fe200078ec0ff */
[----:B------:R-:W-:Y:S01]  /*0530*/  DMUL R28, R26, R26 ;  /* 0x0000001a1a1c7228 */ /* 0x000fe20000000000 */
[----:B------:R-:W2:Y:S02]  /*0540*/  LDG.E R25, desc[UR6][R4.64] ;  /* 0x0000000604197981 */ /* 0x000ea4000c1e1900 */
[----:B------:R-:W-:-:S05]  /*0550*/  IADD3 R16, P0, PT, R8, UR10, RZ ;  /* 0x0000000a08107c10 */ /* 0x000fca000ff1e0ff */
[----:B------:R-:W-:-:S05]  /*0560*/  IMAD.X R17, RZ, RZ, UR11, P0 ;  /* 0x0000000bff117e24 */ /* 0x000fca00080e06ff */
[----:B------:R-:W3:Y:S01]  /*0570*/  LDG.E.128.CONSTANT R8, desc[UR6][R16.64] ;  /* 0x0000000610087981 */ /* 0x000ee2000c1e9d00 */
[----:B------:R-:W-:-:S04]  /*0580*/  ISETP.NE.U32.AND P0, PT, R12, 0x1, PT ;  /* 0x000000010c00780c */ /* 0x000fc80003f05070 */
[----:B------:R-:W-:Y:S02]  /*0590*/  FSEL R12, R13, -8.06006814911005101289e+34, !P0 ;  /* 0xf9785eba0d0c7808 */ /* 0x000fe40004000000 */
[----:B------:R-:W-:-:S06]  /*05a0*/  FSEL R13, -R14, 0.11223486810922622681, !P0 ;  /* 0x3de5db650e0d7808 */ /* 0x000fcc0004000100 */
[C---:B---3--:R-:W-:Y:S01]  /*05b0*/  DFMA R8, R28.reuse, R12, R8 ;  /* 0x0000000c1c08722b */ /* 0x048fe20000000008 */
[----:B------:R-:W3:Y:S04]  /*05c0*/  LDG.E.128.CONSTANT R12, desc[UR6][R16.64+0x10] ;  /* 0x00001006100c7981 */ /* 0x000ee8000c1e9d00 */
[----:B------:R-:W4:Y:S03]  /*05d0*/  LDG.E.128.CONSTANT R16, desc[UR6][R16.64+0x20] ;  /* 0x0000200610107981 */ /* 0x000f26000c1e9d00 */
[C---:B------:R-:W-:Y:S01]  /*05e0*/  DFMA R8, R28.reuse, R8, R10 ;  /* 0x000000081c08722b */ /* 0x040fe2000000000a */
[----:B-----5:R-:W-:Y:S07]  /*05f0*/  F2F.F64.F32 R10, R24 ;  /* 0x00000018000a7310 */ /* 0x020fee0000201800 */
[----:B---3--:R-:W-:-:S08]  /*0600*/  DFMA R8, R28, R8, R12 ;  /* 0x000000081c08722b */ /* 0x008fd0000000000c */
[----:B------:R-:W-:-:S08]  /*0610*/  DFMA R8, R28, R8, R14 ;  /* 0x000000081c08722b */ /* 0x000fd0000000000e */
[----:B----4-:R-:W-:-:S08]  /*0620*/  DFMA R8, R28, R8, R16 ;  /* 0x000000081c08722b */ /* 0x010fd00000000010 */
[----:B------:R-:W-:-:S08]  /*0630*/  DFMA R8, R28, R8, R18 ;  /* 0x000000081c08722b */ /* 0x000fd00000000012 */
[----:B------:R-:W-:Y:S02]  /*0640*/  DFMA R26, R8, R26, R26 ;  /* 0x0000001a081a722b */ /* 0x000fe4000000001a */
[----:B------:R-:W-:Y:S01]  /*0650*/  DFMA R8, R28, R8, 1 ;  /* 0x3ff000001c08742b */ /* 0x000fe20000000008 */
[----:B--2---:R-:W0:Y:S09]  /*0660*/  F2F.F64.F32 R12, R25 ;  /* 0x00000019000c7310 */ /* 0x004e320000201800 */
[----:B------:R-:W-:-:S02]  /*0670*/  FSEL R14, R8, R26, !P0 ;  /* 0x0000001a080e7208 */ /* 0x000fc40004000000 */
[----:B------:R-:W-:-:S06]  /*0680*/  FSEL R15, R9, R27, !P0 ;  /* 0x0000001b090f7208 */ /* 0x000fcc0004000000 */
[----:B------:R-:W-:Y:S01]  /*0690*/  DADD R8, RZ, -R14 ;  /* 0x00000000ff087229 */ /* 0x000fe2000000080e */
[----:B------:R-:W-:-:S09]  /*06a0*/  LOP3.LUT P0, RZ, R0, 0x2, RZ, 0xc0, !PT ;  /* 0x0000000200ff7812 */ /* 0x000fd2000780c0ff */
[----:B------:R-:W-:Y:S02]  /*06b0*/  FSEL R8, R14, R8, !P0 ;  /* 0x000000080e087208 */ /* 0x000fe40004000000 */
[----:B------:R-:W-:-:S06]  /*06c0*/  FSEL R9, R15, R9, !P0 ;  /* 0x000000090f097208 */ /* 0x000fcc0004000000 */
[----:B0-----:R-:W-:-:S10]  /*06d0*/  DFMA R10, R10, R8, R12 ;  /* 0x000000080a0a722b */ /* 0x001fd4000000000c */
[----:B------:R-:W0:Y:S02]  /*06e0*/  F2F.F32.F64 R11, R10 ;  /* 0x0000000a000b7310 */ /* 0x000e240000301000 */
[----:B0-----:R0:W-:Y:S04]  /*06f0*/  STG.E desc[UR6][R4.64], R11 ;  /* 0x0000000b04007986 */ /* 0x0011e8000c101906 */
[----:B------:R0:W5:Y:S01]  /*0700*/  LDG.E R0, desc[UR6][R6.64] ;  /* 0x0000000606007981 */ /* 0x000162000c1e1900 */
[----:B------:R-:W-:Y:S01]  /*0710*/  DSETP.NEU.AND P0, PT, |R22|, +INF , PT ;  /* 0x7ff000001600742a */ /* 0x000fe20003f0d200 */
[----:B------:R-:W-:-:S13]  /*0720*/  BSSY.RECONVERGENT B0, `(.L_x_6) ;  /* 0x000001d000007945 */ /* 0x000fda0003800200 */
[----:B------:R-:W-:Y:S01]  /*0730*/  @!P0 DMUL R26, RZ, R22 ;  /* 0x00000016ff1a8228 */ /* 0x000fe20000000000 */
[----:B------:R-:W-:Y:S01]  /*0740*/  @!P0 IMAD.MOV.U32 R24, RZ, RZ, RZ ;  /* 0x000000ffff188224 */ /* 0x000fe200078e00ff */
[----:B0-----:R-:W-:Y:S09]  /*0750*/  @!P0 BRA `(.L_x_7) ;  /* 0x0000000000648947 */ /* 0x001ff20003800000 */
[----:B------:R-:W-:Y:S01]  /*0760*/  UMOV UR8, 0x6dc9c883 ;  /* 0x6dc9c88300087882 */ /* 0x000fe20000000000 */
[----:B------:R-:W-:Y:S01]  /*0770*/  UMOV UR9, 0x3fe45f30 ;  /* 0x3fe45f3000097882 */ /* 0x000fe20000000000 */
[C---:B------:R-:W-:Y:S02]  /*0780*/  DSETP.GE.AND P0, PT, |R22|.reuse, 2.14748364800000000000e+09, PT ;  /* 0x41e000001600742a */ /* 0x040fe40003f06200 */
[----:B------:R-:W-:Y:S01]  /*0790*/  DMUL R24, R22, UR8 ;  /* 0x0000000816187c28 */ /* 0x000fe20008000000 */
[----:B------:R-:W-:Y:S01]  /*07a0*/  UMOV UR8, 0x54442d18 ;  /* 0x54442d1800087882 */ /* 0x000fe20000000000 */
[----:B------:R-:W-:-:S08]  /*07b0*/  UMOV UR9, 0x3ff921fb ;  /* 0x3ff921fb00097882 */ /* 0x000fd00000000000 */
        /* <DEDUP_REMOVED lines=10> */
[----:B------:R-:W-:Y:S01]  /*0860*/  BSSY.RECONVERGENT B1, `(.L_x_8) ;  /* 0x0000005000017945 */ /* 0x000fe20003800200 */
[----:B------:R-:W-:Y:S01]  /*0870*/  IMAD.MOV.U32 R10, RZ, RZ, R22 ;  /* 0x000000ffff0a7224 */ /* 0x000fe200078e0016 */
[----:B------:R-:W-:Y:S01]  /*0880*/  MOV R26, 0x8b0 ;  /* 0x000008b0001a7802 */ /* 0x000fe20000000f00 */
[----:B------:R-:W-:-:S07]  /*0890*/  IMAD.MOV.U32 R19, RZ, RZ, R23 ;  /* 0x000000ffff137224 */ /* 0x000fce00078e0017 */
[----:B-----5:R-:W-:Y:S05]  /*08a0*/  CALL.REL.NOINC `($_Z3DFTPfP6float2$__internal_trig_reduction_slowpathd) ;  /* 0x0000000400f07944 */ /* 0x020fea0003c00000 */
[----:B------:R-:W-:Y:S05]  /*08b0*/  BSYNC.RECONVERGENT B1 ;  /* 0x0000000000017941 */ /* 0x000fea0003800200 */
.L_x_8:
[----:B------:R-:W-:Y:S02]  /*08c0*/  IMAD.MOV.U32 R24, RZ, RZ, R8 ;  /* 0x000000ffff187224 */ /* 0x000fe400078e0008 */
[----:B------:R-:W-:Y:S02]  /*08d0*/  IMAD.MOV.U32 R26, RZ, RZ, R10 ;  /* 0x000000ffff1a7224 */ /* 0x000fe400078e000a */
[----:B------:R-:W-:-:S07]  /*08e0*/  IMAD.MOV.U32 R27, RZ, RZ, R11 ;  /* 0x000000ffff1b7224 */ /* 0x000fce00078e000b */
.L_x_7:
[----:B------:R-:W-:Y:S05]  /*08f0*/  BSYNC.RECONVERGENT B0 ;  /* 0x0000000000007941 */ /* 0x000fea0003800200 */
.L_x_6:
[----:B------:R-:W-:Y:S01]  /*0900*/  IMAD.SHL.U32 R8, R24, 0x40, RZ ;  /* 0x0000004018087824 */ /* 0x000fe200078e00ff */
[----:B------:R-:W2:Y:S04]  /*0910*/  LDG.E R25, desc[UR6][R4.64+0x4] ;  /* 0x0000040604197981 */ /* 0x000ea8000c1e1900 */
[----:B------:R-:W-:-:S04]  /*0920*/  LOP3.LUT R8, R8, 0x40, RZ, 0xc0, !PT ;  /* 0x0000004008087812 */ /* 0x000fc800078ec0ff */
[----:B------:R-:W-:-:S05]  /*0930*/  IADD3 R16, P0, PT, R8, UR10, RZ ;  /* 0x0000000a08107c10 */ /* 0x000fca000ff1e0ff */
[----:B------:R-:W-:-:S05]  /*0940*/  IMAD.X R17, RZ, RZ, UR11, P0 ;  /* 0x0000000bff117e24 */ /* 0x000fca00080e06ff */
[----:B------:R-:W3:Y:S04]  /*0950*/  LDG.E.128.CONSTANT R8, desc[UR6][R16.64] ;  /* 0x0000000610087981 */ /* 0x000ee8000c1e9d00 */
[----:B------:R-:W4:Y:S04]  /*0960*/  LDG.E.128.CONSTANT R12, desc[UR6][R16.64+0x10] ;  /* 0x00001006100c7981 */ /* 0x000f28000c1e9d00 */
[----:B------:R-:W2:Y:S01]  /*0970*/  LDG.E.128.CONSTANT R16, desc[UR6][R16.64+0x20] ;  /* 0x0000200610107981 */ /* 0x000ea2000c1e9d00 */
[----:B------:R-:W-:Y:S01]  /*0980*/  LOP3.LUT R22, R24, 0x1, RZ, 0xc0, !PT ;  /* 0x0000000118167812 */ /* 0x000fe200078ec0ff */
[----:B------:R-:W-:-:S03]  /*0990*/  IMAD.MOV.U32 R23, RZ, RZ, 0x3da8ff83 ;  /* 0x3da8ff83ff177424 */ /* 0x000fc600078e00ff */
[----:B------:R-:W-:Y:S01]  /*09a0*/  ISETP.NE.U32.AND P0, PT, R22, 0x1, PT ;  /* 0x000000011600780c */ /* 0x000fe20003f05070 */
[----:B------:R-:W-:Y:S01]  /*09b0*/  IMAD.MOV.U32 R22, RZ, RZ, 0x20fd8164 ;  /* 0x20fd8164ff167424 */ /* 0x000fe200078e00ff */
[----:B------:R-:W-:Y:S02]  /*09c0*/  DMUL R28, R26, R26 ;  /* 0x0000001a1a1c7228 */ /* 0x000fe40000000000 */
[----:B------:R-:W-:Y:S02]  /*09d0*/  FSEL R23, -R23, 0.11223486810922622681, !P0 ;  /* 0x3de5db6517177808 */ /* 0x000fe40004000100 */
[----:B------:R-:W-:Y:S01]  /*09e0*/  FSEL R22, R22, -8.06006814911005101289e+34, !P0 ;  /* 0xf9785eba16167808 */ /* 0x000fe20004000000 */
[----:B------:R-:W-:-:S04]  /*09f0*/  UIADD3 UR4, UPT, UPT, UR4, 0x1, URZ ;  /* 0x0000000104047890 */ /* 0x000fc8000fffe0ff */
[----:B------:R-:W-:Y:S01]  /*0a00*/  UISETP.NE.AND UP0, UPT, UR4, 0xf4240, UPT ;  /* 0x000f42400400788c */ /* 0x000fe2000bf05270 */
[----:B------:R-:W-:Y:S02]  /*0a10*/  DADD R2, R2, 1 ;  /* 0x3ff0000002027429 */ /* 0x000fe40000000000 */
[----:B---3--:R-:W-:-:S08]  /*0a20*/  DFMA R8, R28, R22, R8 ;  /* 0x000000161c08722b */ /* 0x008fd00000000008 */
[----:B------:R-:W-:-:S08]  /*0a30*/  DFMA R8, R28, R8, R10 ;  /* 0x000000081c08722b */ /* 0x000fd0000000000a */
[----:B----4-:R-:W-:-:S08]  /*0a40*/  DFMA R8, R28, R8, R12 ;  /* 0x000000081c08722b */ /* 0x010fd0000000000c */
[----:B------:R-:W-:-:S08]  /*0a50*/  DFMA R8, R28, R8, R14 ;  /* 0x000000081c08722b */ /* 0x000fd0000000000e */
[----:B--2---:R-:W-:-:S08]  /*0a60*/  DFMA R8, R28, R8, R16 ;  /* 0x000000081c08722b */ /* 0x004fd00000000010 */
[----:B------:R-:W-:-:S08]  /*0a70*/  DFMA R8, R28, R8, R18 ;  /* 0x000000081c08722b */ /* 0x000fd00000000012 */
[----:B------:R-:W-:Y:S02]  /*0a80*/  DFMA R26, R8, R26, R26 ;  /* 0x0000001a081a722b */ /* 0x000fe4000000001a */
[----:B------:R-:W-:Y:S01]  /*0a90*/  DFMA R8, R28, R8, 1 ;  /* 0x3ff000001c08742b */ /* 0x000fe20000000008 */
[----:B-----5:R-:W-:Y:S09]  /*0aa0*/  F2F.F64.F32 R10, R0 ;  /* 0x00000000000a7310 */ /* 0x020ff20000201800 */
[----:B------:R-:W-:-:S02]  /*0ab0*/  FSEL R14, R8, R26, !P0 ;  /* 0x0000001a080e7208 */ /* 0x000fc40004000000 */
[----:B------:R-:W-:Y:S01]  /*0ac0*/  FSEL R15, R9, R27, !P0 ;  /* 0x0000001b090f7208 */ /* 0x000fe20004000000 */
[----:B------:R-:W0:Y:S05]  /*0ad0*/  F2F.F64.F32 R12, R25 ;  /* 0x00000019000c7310 */ /* 0x000e2a0000201800 */
[----:B------:R-:W-:Y:S01]  /*0ae0*/  DADD R8, RZ, -R14 ;  /* 0x00000000ff087229 */ /* 0x000fe2000000080e */
[----:B------:R-:W-:-:S09]  /*0af0*/  LOP3.LUT P0, RZ, R24, 0x2, RZ, 0xc0, !PT ;  /* 0x0000000218ff7812 */ /* 0x000fd2000780c0ff */
[----:B------:R-:W-:Y:S02]  /*0b00*/  FSEL R8, R14, R8, !P0 ;  /* 0x000000080e087208 */ /* 0x000fe40004000000 */
[----:B------:R-:W-:-:S06]  /*0b10*/  FSEL R9, R15, R9, !P0 ;  /* 0x000000090f097208 */ /* 0x000fcc0004000000 */
[----:B0-----:R-:W-:-:S10]  /*0b20*/  DFMA R10, R10, -R8, R12 ;  /* 0x800000080a0a722b */ /* 0x001fd4000000000c */
[----:B------:R-:W0:Y:S02]  /*0b30*/  F2F.F32.F64 R11, R10 ;  /* 0x0000000a000b7310 */ /* 0x000e240000301000 */
[----:B0-----:R0:W-:Y:S01]  /*0b40*/  STG.E desc[UR6][R4.64+0x4], R11 ;  /* 0x0000040b04007986 */ /* 0x0011e2000c101906 */
[----:B------:R-:W-:-:S05]  /*0b50*/  IADD3 R6, P0, PT, R6, 0x4, RZ ;  /* 0x0000000406067810 */ /* 0x000fca0007f1e0ff */
[----:B------:R-:W-:Y:S01]  /*0b60*/  IMAD.X R9, RZ, RZ, R7, P0 ;  /* 0x000000ffff097224 */ /* 0x000fe200000e0607 */
[----:B------:R-:W-:Y:S07]  /*0b70*/  BRA.U UP0, `(.L_x_9) ;  /* 0xfffffff500747547 */ /* 0x000fee000b83ffff */
[----:B------:R-:W-:Y:S05]  /*0b80*/  EXIT ;  /* 0x000000000000794d */ /* 0x000fea0003800000 */
        .weak           $__internal_0_$__cuda_sm20_div_rn_f64_full
        .type           $__internal_0_$__cuda_sm20_div_rn_f64_full,@function
        .size           $__internal_0_$__cuda_sm20_div_rn_f64_full,($_Z3DFTPfP6float2$__internal_trig_reduction_slowpathd - $__internal_0_$__cuda_sm20_div_rn_f64_full)
$__internal_0_$__cuda_sm20_div_rn_f64_full:
[----:B------:R-:W-:Y:S01]  /*0b90*/  IMAD.MOV.U32 R9, RZ, RZ, 0x3ffe8480 ;  /* 0x3ffe8480ff097424 */ /* 0x000fe200078e00ff */
[C---:B------:R-:W-:Y:S01]  /*0ba0*/  FSETP.GEU.AND P1, PT, |R11|.reuse, 1.469367938527859385e-39, PT ;  /* 0x001000000b00780b */ /* 0x040fe20003f2e200 */
[----:B------:R-:W-:Y:S01]  /*0bb0*/  IMAD.MOV.U32 R8, RZ, RZ, 0x0 ;  /* 0x00000000ff087424 */ /* 0x000fe200078e00ff */
[----:B------:R-:W-:Y:S01]  /*0bc0*/  LOP3.LUT R25, R11, 0x7ff00000, RZ, 0xc0, !PT ;  /* 0x7ff000000b197812 */ /* 0x000fe200078ec0ff */
[----:B------:R-:W0:Y:S01]  /*0bd0*/  MUFU.RCP64H R15, R9 ;  /* 0x00000009000f7308 */ /* 0x000e220000001800 */
[----:B------:R-:W-:Y:S01]  /*0be0*/  IMAD.MOV.U32 R14, RZ, RZ, 0x1 ;  /* 0x00000001ff0e7424 */ /* 0x000fe200078e00ff */
[----:B------:R-:W-:Y:S01]  /*0bf0*/  BSSY.RECONVERGENT B1, `(.L_x_10) ;  /* 0x0000045000017945 */ /* 0x000fe20003800200 */
[----:B------:R-:W-:Y:S01]  /*0c00*/  IMAD.MOV.U32 R27, RZ, RZ, 0x1ca00000 ;  /* 0x1ca00000ff1b7424 */ /* 0x000fe200078e00ff */
[----:B------:R-:W-:Y:S01]  /*0c10*/  ISETP.GE.U32.AND P0, PT, R25, 0x41200000, PT ;  /* 0x412000001900780c */ /* 0x000fe20003f06070 */
[----:B------:R-:W-:Y:S02]  /*0c20*/  IMAD.MOV.U32 R23, RZ, RZ, R25 ;  /* 0x000000ffff177224 */ /* 0x000fe400078e0019 */
[----:B------:R-:W-:Y:S01]  /*0c30*/  IMAD.MOV.U32 R0, RZ, RZ, 0x41200000 ;  /* 0x41200000ff007424 */ /* 0x000fe200078e00ff */
[----:B------:R-:W-:-:S03]  /*0c40*/  SEL R27, R27, 0x63400000, !P0 ;  /* 0x634000001b1b7807 */ /* 0x000fc60004000000 */
[----:B------:R-:W-:Y:S01]  /*0c50*/  VIADD R26, R0, 0xffffffff ;  /* 0xffffffff001a7836 */ /* 0x000fe20000000000 */
[----:B------:R-:W-:-:S04]  /*0c60*/  @!P1 LOP3.LUT R16, R27, 0x80000000, R11, 0xf8, !PT ;  /* 0x800000001b109812 */ /* 0x000fc800078ef80b */
[----:B------:R-:W-:Y:S01]  /*0c70*/  @!P1 LOP3.LUT R17, R16, 0x100000, RZ, 0xfc, !PT ;  /* 0x0010000010119812 */ /* 0x000fe200078efcff */
[----:B0-----:R-:W-:Y:S01]  /*0c80*/  DFMA R12, R14, -R8, 1 ;  /* 0x3ff000000e0c742b */ /* 0x001fe20000000808 */
[----:B------:R-:W-:-:S07]  /*0c90*/  @!P1 IMAD.MOV.U32 R16, RZ, RZ, RZ ;  /* 0x000000ffff109224 */ /* 0x000fce00078e00ff */
[----:B------:R-:W-:-:S08]  /*0ca0*/  DFMA R12, R12, R12, R12 ;  /* 0x0000000c0c0c722b */ /* 0x000fd0000000000c */
[----:B------:R-:W-:Y:S01]  /*0cb0*/  DFMA R14, R14, R12, R14 ;  /* 0x0000000c0e0e722b */ /* 0x000fe2000000000e */
[----:B------:R-:W-:Y:S01]  /*0cc0*/  LOP3.LUT R13, R27, 0x800fffff, R11, 0xf8, !PT ;  /* 0x800fffff1b0d7812 */ /* 0x000fe200078ef80b */
[----:B------:R-:W-:-:S06]  /*0cd0*/  IMAD.MOV.U32 R12, RZ, RZ, R10 ;  /* 0x000000ffff0c7224 */ /* 0x000fcc00078e000a */
[----:B------:R-:W-:Y:S02]  /*0ce0*/  DFMA R18, R14, -R8, 1 ;  /* 0x3ff000000e12742b */ /* 0x000fe40000000808 */
[----:B------:R-:W-:-:S06]  /*0cf0*/  @!P1 DFMA R12, R12, 2, -R16 ;  /* 0x400000000c0c982b */ /* 0x000fcc0000000810 */
[----:B------:R-:W-:-:S04]  /*0d00*/  DFMA R14, R14, R18, R14 ;  /* 0x000000120e0e722b */ /* 0x000fc8000000000e */
[----:B------:R-:W-:-:S04]  /*0d10*/  @!P1 LOP3.LUT R23, R13, 0x7ff00000, RZ, 0xc0, !PT ;  /* 0x7ff000000d179812 */ /* 0x000fc800078ec0ff */
[----:B------:R-:W-:Y:S01]  /*0d20*/  DMUL R16, R14, R12 ;  /* 0x0000000c0e107228 */ /* 0x000fe20000000000 */
[----:B------:R-:W-:-:S05]  /*0d30*/  VIADD R18, R23, 0xffffffff ;  /* 0xffffffff17127836 */ /* 0x000fca0000000000 */
[----:B------:R-:W-:Y:S02]  /*0d40*/  ISETP.GT.U32.AND P0, PT, R18, 0x7feffffe, PT ;  /* 0x7feffffe1200780c */ /* 0x000fe40003f04070 */
[----:B------:R-:W-:Y:S02]  /*0d50*/  DFMA R18, R16, -R8, R12 ;  /* 0x800000081012722b */ /* 0x000fe4000000000c */
[----:B------:R-:W-:-:S06]  /*0d60*/  ISETP.GT.U32.OR P0, PT, R26, 0x7feffffe, P0 ;  /* 0x7feffffe1a00780c */ /* 0x000fcc0000704470 */
[----:B------:R-:W-:-:S07]  /*0d70*/  DFMA R18, R14, R18, R16 ;  /* 0x000000120e12722b */ /* 0x000fce0000000010 */
[----:B------:R-:W-:Y:S05]  /*0d80*/  @P0 BRA `(.L_x_11) ;  /* 0x0000000000680947 */ /* 0x000fea0003800000 */
[----:B------:R-:W-:Y:S02]  /*0d90*/  IMAD.MOV.U32 R0, RZ, RZ, 0x41200000 ;  /* 0x41200000ff007424 */ /* 0x000fe400078e00ff */
[----:B------:R-:W-:-:S03]  /*0da0*/  IMAD.MOV.U32 R10, RZ, RZ, RZ ;  /* 0x000000ffff0a7224 */ /* 0x000fc600078e00ff */
[----:B------:R-:W-:-:S04]  /*0db0*/  VIADDMNMX R25, R25, -R0, 0xb9600000, !PT ;  /* 0xb960000019197446 */ /* 0x000fc80007800900 */
[----:B------:R-:W-:-:S05]  /*0dc0*/  VIMNMX R0, PT, PT, R25, 0x46a00000, PT ;  /* 0x46a0000019007848 */ /* 0x000fca0003fe0100 */
[----:B------:R-:W-:-:S04]  /*0dd0*/  IMAD.IADD R27, R0, 0x1, -R27 ;  /* 0x00000001001b7824 */ /* 0x000fc800078e0a1b */
[----:B------:R-:W-:-:S06]  /*0de0*/  VIADD R11, R27, 0x7fe00000 ;  /* 0x7fe000001b0b7836 */ /* 0x000fcc0000000000 */
[----:B------:R-:W-:-:S10]  /*0df0*/  DMUL R14, R18, R10 ;  /* 0x0000000a120e7228 */ /* 0x000fd40000000000 */
[----:B------:R-:W-:-:S13]  /*0e00*/  FSETP.GTU.AND P0, PT, |R15|, 1.469367938527859385e-39, PT ;  /* 0x001000000f00780b */ /* 0x000fda0003f0c200 */
[----:B------:R-:W-:Y:S05]  /*0e10*/  @P0 BRA `(.L_x_12) ;  /* 0x0000000000880947 */ /* 0x000fea0003800000 */
[----:B------:R-:W-:Y:S01]  /*0e20*/  DFMA R8, R18, -R8, R12 ;  /* 0x800000081208722b */ /* 0x000fe2000000000c */
[----:B------:R-:W-:-:S09]  /*0e30*/  IMAD.MOV.U32 R10, RZ, RZ, RZ ;  /* 0x000000ffff0a7224 */ /* 0x000fd200078e00ff */
[C---:B------:R-:W-:Y:S02]  /*0e40*/  FSETP.NEU.AND P0, PT, R9.reuse, RZ, PT ;  /* 0x000000ff0900720b */ /* 0x040fe40003f0d000 */
[----:B------:R-:W-:-:S04]  /*0e50*/  LOP3.LUT R0, R9, 0x412e8480, RZ, 0x3c, !PT ;  /* 0x412e848009007812 */ /* 0x000fc800078e3cff */
[----:B------:R-:W-:-:S04]  /*0e60*/  LOP3.LUT R13, R0, 0x80000000, RZ, 0xc0, !PT ;  /* 0x80000000000d7812 */ /* 0x000fc800078ec0ff */
[----:B------:R-:W-:-:S03]  /*0e70*/  LOP3.LUT R11, R13, R11, RZ, 0xfc, !PT ;  /* 0x0000000b0d0b7212 */ /* 0x000fc600078efcff */
[----:B------:R-:W-:Y:S05]  /*0e80*/  @!P0 BRA `(.L_x_12) ;  /* 0x00000000006c8947 */ /* 0x000fea0003800000 */
[----:B------:R-:W-:Y:S01]  /*0e90*/  IMAD.MOV R9, RZ, RZ, -R27 ;  /* 0x000000ffff097224 */ /* 0x000fe200078e0a1b */
[----:B------:R-:W-:Y:S01]  /*0ea0*/  DMUL.RP R10, R18, R10 ;  /* 0x0000000a120a7228 */ /* 0x000fe20000008000 */
[----:B------:R-:W-:Y:S01]  /*0eb0*/  IMAD.MOV.U32 R8, RZ, RZ, RZ ;  /* 0x000000ffff087224 */ /* 0x000fe200078e00ff */
[----:B------:R-:W-:-:S05]  /*0ec0*/  IADD3 R27, PT, PT, -R27, -0x43300000, RZ ;  /* 0xbcd000001b1b7810 */ /* 0x000fca0007ffe1ff */
[----:B------:R-:W-:-:S03]  /*0ed0*/  DFMA R8, R14, -R8, R18 ;  /* 0x800000080e08722b */ /* 0x000fc60000000012 */
[----:B------:R-:W-:-:S07]  /*0ee0*/  LOP3.LUT R13, R11, R13, RZ, 0x3c, !PT ;  /* 0x0000000d0b0d7212 */ /* 0x000fce00078e3cff */
[----:B------:R-:W-:-:S04]  /*0ef0*/  FSETP.NEU.AND P0, PT, |R9|, R27, PT ;  /* 0x0000001b0900720b */ /* 0x000fc80003f0d200 */
[----:B------:R-:W-:Y:S02]  /*0f00*/  FSEL R14, R10, R14, !P0 ;  /* 0x0000000e0a0e7208 */ /* 0x000fe40004000000 */
[----:B------:R-:W-:Y:S01]  /*0f10*/  FSEL R15, R13, R15, !P0 ;  /* 0x0000000f0d0f7208 */ /* 0x000fe20004000000 */
[----:B------:R-:W-:Y:S06]  /*0f20*/  BRA `(.L_x_12) ;  /* 0x0000000000447947 */ /* 0x000fec0003800000 */
.L_x_11:
[----:B------:R-:W-:-:S14]  /*0f30*/  DSETP.NAN.AND P0, PT, R10, R10, PT ;  /* 0x0000000a0a00722a */ /* 0x000fdc0003f08000 */
[----:B------:R-:W-:Y:S05]  /*0f40*/  @P0 BRA `(.L_x_13) ;  /* 0x0000000000340947 */ /* 0x000fea0003800000 */
[----:B------:R-:W-:Y:S01]  /*0f50*/  ISETP.NE.AND P0, PT, R23, R0, PT ;  /* 0x000000001700720c */ /* 0x000fe20003f05270 */
[----:B------:R-:W-:Y:S02]  /*0f60*/  IMAD.MOV.U32 R14, RZ, RZ, 0x0 ;  /* 0x00000000ff0e7424 */ /* 0x000fe400078e00ff */
[----:B------:R-:W-:-:S10]  /*0f70*/  IMAD.MOV.U32 R15, RZ, RZ, -0x80000 ;  /* 0xfff80000ff0f7424 */ /* 0x000fd400078e00ff */
[----:B------:R-:W-:Y:S05]  /*0f80*/  @!P0 BRA `(.L_x_12) ;  /* 0x00000000002c8947 */ /* 0x000fea0003800000 */
[----:B------:R-:W-:Y:S02]  /*0f90*/  ISETP.NE.AND P0, PT, R23, 0x7ff00000, PT ;  /* 0x7ff000001700780c */ /* 0x000fe40003f05270 */
[----:B------:R-:W-:Y:S02]  /*0fa0*/  LOP3.LUT R10, R11, 0x412e8480, RZ, 0x3c, !PT ;  /* 0x412e84800b0a7812 */ /* 0x000fe400078e3cff */
[----:B------:R-:W-:Y:S02]  /*0fb0*/  ISETP.EQ.OR P0, PT, R0, RZ, !P0 ;  /* 0x000000ff0000720c */ /* 0x000fe40004702670 */
[----:B------:R-:W-:-:S11]  /*0fc0*/  LOP3.LUT R15, R10, 0x80000000, RZ, 0xc0, !PT ;  /* 0x800000000a0f7812 */ /* 0x000fd600078ec0ff */
[----:B------:R-:W-:Y:S01]  /*0fd0*/  @P0 LOP3.LUT R0, R15, 0x7ff00000, RZ, 0xfc, !PT ;  /* 0x7ff000000f000812 */ /* 0x000fe200078efcff */
[----:B------:R-:W-:Y:S02]  /*0fe0*/  @!P0 IMAD.MOV.U32 R14, RZ, RZ, RZ ;  /* 0x000000ffff0e8224 */ /* 0x000fe400078e00ff */
[----:B------:R-:W-:Y:S02]  /*0ff0*/  @P0 IMAD.MOV.U32 R14, RZ, RZ, RZ ;  /* 0x000000ffff0e0224 */ /* 0x000fe400078e00ff */
[----:B------:R-:W-:Y:S01]  /*1000*/  @P0 IMAD.MOV.U32 R15, RZ, RZ, R0 ;  /* 0x000000ffff0f0224 */ /* 0x000fe200078e0000 */
[----:B------:R-:W-:Y:S06]  /*1010*/  BRA `(.L_x_12) ;  /* 0x0000000000087947 */ /* 0x000fec0003800000 */
.L_x_13:
[----:B------:R-:W-:Y:S01]  /*1020*/  LOP3.LUT R15, R11, 0x80000, RZ, 0xfc, !PT ;  /* 0x000800000b0f7812 */ /* 0x000fe200078efcff */
[----:B------:R-:W-:-:S07]  /*1030*/  IMAD.MOV.U32 R14, RZ, RZ, R10 ;  /* 0x000000ffff0e7224 */ /* 0x000fce00078e000a */
.L_x_12:
[----:B------:R-:W-:Y:S05]  /*1040*/  BSYNC.RECONVERGENT B1 ;  /* 0x0000000000017941 */ /* 0x000fea0003800200 */
.L_x_10:
[----:B------:R-:W-:-:S04]  /*1050*/  IMAD.MOV.U32 R23, RZ, RZ, 0x0 ;  /* 0x00000000ff177424 */ /* 0x000fc800078e00ff */
[----:B------:R-:W-:Y:S05]  /*1060*/  RET.REL.NODEC R22 `(_Z3DFTPfP6float2) ;  /* 0xffffffec16e47950 */ /* 0x000fea0003c3ffff */
        .type           $_Z3DFTPfP6float2$__internal_trig_reduction_slowpathd,@function
        .size           $_Z3DFTPfP6float2$__internal_trig_reduction_slowpathd,(.L_x_23 - $_Z3DFTPfP6float2$__internal_trig_reduction_slowpathd)
$_Z3DFTPfP6float2$__internal_trig_reduction_slowpathd:
[--C-:B------:R-:W-:Y:S01]  /*1070*/  SHF.R.U32.HI R18, RZ, 0x14, R19.reuse ;  /* 0x00000014ff127819 */ /* 0x100fe20000011613 */
[----:B------:R-:W-:Y:S02]  /*1080*/  IMAD.MOV.U32 R11, RZ, RZ, R19 ;  /* 0x000000ffff0b7224 */ /* 0x000fe400078e0013 */
[----:B------:R-:W-:Y:S01]  /*1090*/  IMAD.MOV.U32 R8, RZ, RZ, RZ ;  /* 0x000000ffff087224 */ /* 0x000fe200078e00ff */
[----:B------:R-:W-:-:S04]  /*10a0*/  LOP3.LUT R9, R18, 0x7ff, RZ, 0xc0, !PT ;  /* 0x000007ff12097812 */ /* 0x000fc800078ec0ff */
[----:B------:R-:W-:-:S13]  /*10b0*/  ISETP.NE.AND P0, PT, R9, 0x7ff, PT ;  /* 0x000007ff0900780c */ /* 0x000fda0003f05270 */
[----:B------:R-:W-:Y:S05]  /*10c0*/  @!P0 BRA `(.L_x_14) ;  /* 0x0000000800508947 */ /* 0x000fea0003800000 */
[----:B------:R-:W-:Y:S01]  /*10d0*/  VIADD R8, R9, 0xfffffc00 ;  /* 0xfffffc0009087836 */ /* 0x000fe20000000000 */
[----:B------:R-:W-:Y:S01]  /*10e0*/  BSSY.RECONVERGENT B2, `(.L_x_15) ;  /* 0x000002e000027945 */ /* 0x000fe20003800200 */
[----:B------:R-:W-:-:S03]  /*10f0*/  CS2R R12, SRZ ;  /* 0x00000000000c7805 */ /* 0x000fc6000001ff00 */
[----:B------:R-:W-:Y:S02]  /*1100*/  SHF.R.U32.HI R15, RZ, 0x6, R8 ;  /* 0x00000006ff0f7819 */ /* 0x000fe40000011608 */
[----:B------:R-:W-:Y:S02]  /*1110*/  ISETP.GE.U32.AND P0, PT, R8, 0x80, PT ;  /* 0x000000800800780c */ /* 0x000fe40003f06070 */
[C---:B------:R-:W-:Y:S02]  /*1120*/  IADD3 R16, PT, PT, -R15.reuse, 0x13, RZ ;  /* 0x000000130f107810 */ /* 0x040fe40007ffe1ff */
[----:B------:R-:W-:Y:S02]  /*1130*/  IADD3 R14, PT, PT, -R15, 0xf, RZ ;  /* 0x0000000f0f0e7810 */ /* 0x000fe40007ffe1ff */
[----:B------:R-:W-:-:S04]  /*1140*/  SEL R16, R16, 0x12, P0 ;  /* 0x0000001210107807 */ /* 0x000fc80000000000 */
[----:B------:R-:W-:-:S13]  /*1150*/  ISETP.GE.AND P0, PT, R14, R16, PT ;  /* 0x000000100e00720c */ /* 0x000fda0003f06270 */
[----:B------:R-:W-:Y:S05]  /*1160*/  @P0 BRA `(.L_x_16) ;  /* 0x0000000000940947 */ /* 0x000fea0003800000 */
[----:B------:R-:W0:Y:S01]  /*1170*/  LDC.64 R8, c[0x0][0x358] ;  /* 0x0000d600ff087b82 */ /* 0x000e220000000a00 */
[C---:B------:R-:W-:Y:S01]  /*1180*/  SHF.L.U64.HI R27, R10.reuse, 0xb, R11 ;  /* 0x0000000b0a1b7819 */ /* 0x040fe2000001020b */
[----:B------:R-:W-:Y:S01]  /*1190*/  BSSY.RECONVERGENT B3, `(.L_x_17) ;  /* 0x0000021000037945 */ /* 0x000fe20003800200 */
[----:B------:R-:W-:Y:S01]  /*11a0*/  IMAD.SHL.U32 R17, R10, 0x800, RZ ;  /* 0x000008000a117824 */ /* 0x000fe200078e00ff */
[----:B------:R-:W-:Y:S01]  /*11b0*/  IADD3 R15, PT, PT, RZ, -R15, -R16 ;  /* 0x8000000fff0f7210 */ /* 0x000fe20007ffe810 */
[----:B------:R-:W-:Y:S01]  /*11c0*/  IMAD.MOV.U32 R25, RZ, RZ, RZ ;  /* 0x000000ffff197224 */ /* 0x000fe200078e00ff */
[----:B------:R-:W-:Y:S02]  /*11d0*/  CS2R R12, SRZ ;  /* 0x00000000000c7805 */ /* 0x000fe4000001ff00 */
[----:B------:R-:W-:-:S07]  /*11e0*/  LOP3.LUT R27, R27, 0x80000000, RZ, 0xfc, !PT ;  /* 0x800000001b1b7812 */ /* 0x000fce00078efcff */
.L_x_18:
[----:B------:R-:W1:Y:S01]  /*11f0*/  LDC.64 R10, c[0x4][RZ] ;  /* 0x01000000ff0a7b82 */ /* 0x000e620000000a00 */
[----:B0-----:R-:W-:Y:S02]  /*1200*/  R2UR UR8, R8 ;  /* 0x00000000080872ca */ /* 0x001fe400000e0000 */
[----:B------:R-:W-:Y:S01]  /*1210*/  R2UR UR9, R9 ;  /* 0x00000000090972ca */ /* 0x000fe200000e0000 */
[----:B-1----:R-:W-:-:S12]  /*1220*/  IMAD.WIDE R10, R14, 0x8, R10 ;  /* 0x000000080e0a7825 */ /* 0x002fd800078e020a */
[----:B------:R-:W2:Y:S01]  /*1230*/  LDG.E.64.CONSTANT R10, desc[UR8][R10.64] ;  /* 0x000000080a0a7981 */ /* 0x000ea2000c1e9b00 */
[----:B------:R-:W-:Y:S02]  /*1240*/  VIADD R15, R15, 0x1 ;  /* 0x000000010f0f7836 */ /* 0x000fe40000000000 */
[----:B------:R-:W-:Y:S02]  /*1250*/  VIADD R14, R14, 0x1 ;  /* 0x000000010e0e7836 */ /* 0x000fe40000000000 */
[----:B--2---:R-:W-:-:S04]  /*1260*/  IMAD.WIDE.U32 R12, P2, R10, R17, R12 ;  /* 0x000000110a0c7225 */ /* 0x004fc8000784000c */
[----:B------:R-:W-:Y:S02]  /*1270*/  IMAD R29, R10, R27, RZ ;  /* 0x0000001b0a1d7224 */ /* 0x000fe400078e02ff */
[----:B------:R-:W-:-:S03]  /*1280*/  IMAD R28, R11, R17, RZ ;  /* 0x000000110b1c7224 */ /* 0x000fc600078e02ff */
[----:B------:R-:W-:Y:S01]  /*1290*/  IADD3 R13, P0, PT, R29, R13, RZ ;  /* 0x0000000d1d0d7210 */ /* 0x000fe20007f1e0ff */
[C---:B------:R-:W-:Y:S02]  /*12a0*/  IMAD R29, R25.reuse, 0x8, R1 ;  /* 0x00000008191d7824 */ /* 0x040fe400078e0201 */
[----:B------:R-:W-:Y:S01]  /*12b0*/  VIADD R25, R25, 0x1 ;  /* 0x0000000119197836 */ /* 0x000fe20000000000 */
[----:B------:R-:W-:Y:S01]  /*12c0*/  IADD3 R13, P1, PT, R28, R13, RZ ;  /* 0x0000000d1c0d7210 */ /* 0x000fe20007f3e0ff */
[----:B------:R-:W-:-:S04]  /*12d0*/  IMAD.HI.U32 R28, R10, R27, RZ ;  /* 0x0000001b0a1c7227 */ /* 0x000fc800078e00ff */
[----:B------:R-:W-:Y:S01]  /*12e0*/  IMAD.X R10, RZ, RZ, R28, P2 ;  /* 0x000000ffff0a7224 */ /* 0x000fe200010e061c */
[----:B------:R0:W-:Y:S01]  /*12f0*/  STL.64 [R29], R12 ;  /* 0x0000000c1d007387 */ /* 0x0001e20000100a00 */
[----:B------:R-:W-:-:S05]  /*1300*/  IMAD.HI.U32 R28, R11, R17, RZ ;  /* 0x000000110b1c7227 */ /* 0x000fca00078e00ff */
[----:B------:R-:W-:Y:S01]  /*1310*/  IADD3.X R10, P0, PT, R28, R10, RZ, P0, !PT ;  /* 0x0000000a1c0a7210 */ /* 0x000fe2000071e4ff */
[----:B------:R-:W-:-:S04]  /*1320*/  IMAD.HI.U32 R28, R11, R27, RZ ;  /* 0x0000001b0b1c7227 */ /* 0x000fc800078e00ff */
[----:B0-----:R-:W-:-:S05]  /*1330*/  IMAD R13, R11, R27, RZ ;  /* 0x0000001b0b0d7224 */ /* 0x001fca00078e02ff */
[----:B------:R-:W-:Y:S01]  /*1340*/  IADD3.X R11, P1, PT, R13, R10, RZ, P1, !PT ;  /* 0x0000000a0d0b7210 */ /* 0x000fe20000f3e4ff */
[----:B------:R-:W-:Y:S01]  /*1350*/  IMAD.X R10, RZ, RZ, R28, P0 ;  /* 0x000000ffff0a7224 */ /* 0x000fe200000e061c */
[----:B------:R-:W-:-:S03]  /*1360*/  ISETP.NE.AND P0, PT, R15, -0xf, PT ;  /* 0xfffffff10f00780c */ /* 0x000fc60003f05270 */
[----:B------:R-:W-:Y:S02]  /*1370*/  IMAD.X R13, RZ, RZ, R10, P1 ;  /* 0x000000ffff0d7224 */ /* 0x000fe400008e060a */
[----:B------:R-:W-:-:S08]  /*1380*/  IMAD.MOV.U32 R12, RZ, RZ, R11 ;  /* 0x000000ffff0c7224 */ /* 0x000fd000078e000b */
[----:B------:R-:W-:Y:S05]  /*1390*/  @P0 BRA `(.L_x_18) ;  /* 0xfffffffc00940947 */ /* 0x000fea000383ffff */
[----:B------:R-:W-:Y:S05]  /*13a0*/  BSYNC.RECONVERGENT B3 ;  /* 0x0000000000037941 */ /* 0x000fea0003800200 */
.L_x_17:
[----:B------:R-:W-:-:S07]  /*13b0*/  IMAD.MOV.U32 R14, RZ, RZ, R16 ;  /* 0x000000ffff0e7224 */ /* 0x000fce00078e0010 */
.L_x_16:
[----:B------:R-:W-:Y:S05]  /*13c0*/  BSYNC.RECONVERGENT B2 ;  /* 0x0000000000027941 */ /* 0x000fea0003800200 */
.L_x_15:
[C---:B------:R-:W-:Y:S02]  /*13d0*/  LOP3.LUT R8, R18.reuse, 0x7ff, RZ, 0xc0, !PT ;  /* 0x000007ff12087812 */ /* 0x040fe400078ec0ff */
[----:B------:R-:W-:-:S03]  /*13e0*/  LOP3.LUT P0, R27, R18, 0x3f, RZ, 0xc0, !PT ;  /* 0x0000003f121b7812 */ /* 0x000fc6000780c0ff */
[----:B------:R-:W-:-:S05]  /*13f0*/  VIADD R8, R8, 0xfffffc00 ;  /* 0xfffffc0008087836 */ /* 0x000fca0000000000 */
[----:B------:R-:W-:-:S05]  /*1400*/  SHF.R.U32.HI R9, RZ, 0x6, R8 ;  /* 0x00000006ff097819 */ /* 0x000fca0000011608 */
[----:B------:R-:W-:-:S04]  /*1410*/  IMAD.IADD R8, R9, 0x1, R14 ;  /* 0x0000000109087824 */ /* 0x000fc800078e020e */
[----:B------:R-:W-:-:S05]  /*1420*/  IMAD.U32 R29, R8, 0x8, R1 ;  /* 0x00000008081d7824 */ /* 0x000fca00078e0001 */
[----:B------:R0:W-:Y:S04]  /*1430*/  STL.64 [R29+-0x78], R12 ;  /* 0xffff880c1d007387 */ /* 0x0001e80000100a00 */
[----:B------:R-:W2:Y:S04]  /*1440*/  @P0 LDL.64 R16, [R1+0x8] ;  /* 0x0000080001100983 */ /* 0x000ea80000100a00 */
[----:B------:R-:W3:Y:S04]  /*1450*/  LDL.64 R10, [R1+0x10] ;  /* 0x00001000010a7983 */ /* 0x000ee80000100a00 */
[----:B------:R-:W4:Y:S01]  /*1460*/  LDL.64 R8, [R1+0x18] ;  /* 0x0000180001087983 */ /* 0x000f220000100a00 */
[----:B------:R-:W-:Y:S01]  /*1470*/  @P0 LOP3.LUT R14, R27, 0x3f, RZ, 0x3c, !PT ;  /* 0x0000003f1b0e0812 */ /* 0x000fe200078e3cff */
[----:B------:R-:W-:Y:S01]  /*1480*/  BSSY.RECONVERGENT B2, `(.L_x_19) ;  /* 0x0000034000027945 */ /* 0x000fe20003800200 */
[----:B--2---:R-:W-:-:S02]  /*1490*/  @P0 SHF.R.U64 R15, R16, 0x1, R17 ;  /* 0x00000001100f0819 */ /* 0x004fc40000001211 */
[----:B------:R-:W-:Y:S02]  /*14a0*/  @P0 SHF.R.U32.HI R17, RZ, 0x1, R17 ;  /* 0x00000001ff110819 */ /* 0x000fe40000011611 */
[CC--:B---3--:R-:W-:Y:S02]  /*14b0*/  @P0 SHF.L.U32 R25, R10.reuse, R27.reuse, RZ ;  /* 0x0000001b0a190219 */ /* 0x0c8fe400000006ff */
[----:B------:R-:W-:Y:S02]  /*14c0*/  @P0 SHF.R.U64 R16, R15, R14, R17 ;  /* 0x0000000e0f100219 */ /* 0x000fe40000001211 */
[--C-:B------:R-:W-:Y:S02]  /*14d0*/  @P0 SHF.R.U32.HI R15, RZ, 0x1, R11.reuse ;  /* 0x00000001ff0f0819 */ /* 0x100fe4000001160b */
[C-C-:B------:R-:W-:Y:S02]  /*14e0*/  @P0 SHF.R.U64 R18, R10.reuse, 0x1, R11.reuse ;  /* 0x000000010a120819 */ /* 0x140fe4000000120b */
[----:B0-----:R-:W-:-:S02]  /*14f0*/  @P0 SHF.L.U64.HI R13, R10, R27, R11 ;  /* 0x0000001b0a0d0219 */ /* 0x001fc4000001020b */
[----:B------:R-:W-:Y:S02]  /*1500*/  @P0 SHF.R.U32.HI R12, RZ, R14, R17 ;  /* 0x0000000eff0c0219 */ /* 0x000fe40000011611 */
[----:B------:R-:W-:Y:S02]  /*1510*/  @P0 LOP3.LUT R10, R25, R16, RZ, 0xfc, !PT ;  /* 0x00000010190a0212 */ /* 0x000fe400078efcff */
[-C--:B----4-:R-:W-:Y:S02]  /*1520*/  @P0 SHF.L.U32 R17, R8, R27.reuse, RZ ;  /* 0x0000001b08110219 */ /* 0x090fe400000006ff */
[----:B------:R-:W-:Y:S02]  /*1530*/  @P0 SHF.R.U64 R18, R18, R14, R15 ;  /* 0x0000000e12120219 */ /* 0x000fe4000000120f */
[----:B------:R-:W-:Y:S01]  /*1540*/  @P0 LOP3.LUT R11, R13, R12, RZ, 0xfc, !PT ;  /* 0x0000000c0d0b0212 */ /* 0x000fe200078efcff */
[----:B------:R-:W-:Y:S01]  /*1550*/  IMAD.SHL.U32 R12, R10, 0x4, RZ ;  /* 0x000000040a0c7824 */ /* 0x000fe200078e00ff */
[----:B------:R-:W-:-:S02]  /*1560*/  @P0 SHF.L.U64.HI R27, R8, R27, R9 ;  /* 0x0000001b081b0219 */ /* 0x000fc40000010209 */
[----:B------:R-:W-:Y:S02]  /*1570*/  @P0 LOP3.LUT R8, R17, R18, RZ, 0xfc, !PT ;  /* 0x0000001211080212 */ /* 0x000fe400078efcff */
[----:B------:R-:W-:Y:S02]  /*1580*/  @P0 SHF.R.U32.HI R14, RZ, R14, R15 ;  /* 0x0000000eff0e0219 */ /* 0x000fe4000001160f */
[----:B------:R-:W-:Y:S02]  /*1590*/  SHF.L.U64.HI R10, R10, 0x2, R11 ;  /* 0x000000020a0a7819 */ /* 0x000fe4000001020b */
[----:B------:R-:W-:Y:S02]  /*15a0*/  SHF.L.W.U32.HI R16, R11, 0x2, R8 ;  /* 0x000000020b107819 */ /* 0x000fe40000010e08 */
[----:B------:R-:W-:Y:S02]  /*15b0*/  @P0 LOP3.LUT R9, R27, R14, RZ, 0xfc, !PT ;  /* 0x0000000e1b090212 */ /* 0x000fe400078efcff */
[----:B------:R-:W-:-:S02]  /*15c0*/  IADD3 RZ, P0, PT, RZ, -R12, RZ ;  /* 0x8000000cffff7210 */ /* 0x000fc40007f1e0ff */
[----:B------:R-:W-:Y:S02]  /*15d0*/  LOP3.LUT R11, RZ, R10, RZ, 0x33, !PT ;  /* 0x0000000aff0b7212 */ /* 0x000fe400078e33ff */
[----:B------:R-:W-:Y:S02]  /*15e0*/  SHF.L.W.U32.HI R8, R8, 0x2, R9 ;  /* 0x0000000208087819 */ /* 0x000fe40000010e09 */
[----:B------:R-:W-:Y:S02]  /*15f0*/  LOP3.LUT R13, RZ, R16, RZ, 0x33, !PT ;  /* 0x00000010ff0d7212 */ /* 0x000fe400078e33ff */
[----:B------:R-:W-:Y:S02]  /*1600*/  IADD3.X R11, P0, PT, RZ, R11, RZ, P0, !PT ;  /* 0x0000000bff0b7210 */ /* 0x000fe4000071e4ff */
[----:B------:R-:W-:Y:S02]  /*1610*/  LOP3.LUT R14, RZ, R8, RZ, 0x33, !PT ;  /* 0x00000008ff0e7212 */ /* 0x000fe400078e33ff */
[----:B------:R-:W-:-:S02]  /*1620*/  IADD3.X R13, P1, PT, RZ, R13, RZ, P0, !PT ;  /* 0x0000000dff0d7210 */ /* 0x000fc4000073e4ff */
[----:B------:R-:W-:-:S03]  /*1630*/  ISETP.GT.U32.AND P2, PT, R16, -0x1, PT ;  /* 0xffffffff1000780c */ /* 0x000fc60003f44070 */
[----:B------:R-:W-:Y:S01]  /*1640*/  IMAD.X R15, RZ, RZ, R14, P1 ;  /* 0x000000ffff0f7224 */ /* 0x000fe200008e060e */
[----:B------:R-:W-:-:S04]  /*1650*/  ISETP.GT.AND.EX P0, PT, R8, -0x1, PT, P2 ;  /* 0xffffffff0800780c */ /* 0x000fc80003f04320 */
[----:B------:R-:W-:Y:S02]  /*1660*/  SEL R15, R8, R15, P0 ;  /* 0x0000000f080f7207 */ /* 0x000fe40000000000 */
[----:B------:R-:W-:Y:S02]  /*1670*/  SEL R16, R16, R13, P0 ;  /* 0x0000000d10107207 */ /* 0x000fe40000000000 */
[----:B------:R-:W-:-:S04]  /*1680*/  ISETP.NE.U32.AND P1, PT, R15, RZ, PT ;  /* 0x000000ff0f00720c */ /* 0x000fc80003f25070 */
[----:B------:R-:W-:Y:S01]  /*1690*/  SEL R13, R16, R15, !P1 ;  /* 0x0000000f100d7207 */ /* 0x000fe20004800000 */
[----:B------:R-:W-:-:S05]  /*16a0*/  @!P0 IMAD.MOV R12, RZ, RZ, -R12 ;  /* 0x000000ffff0c8224 */ /* 0x000fca00078e0a0c */
[----:B------:R-:W0:Y:S02]  /*16b0*/  FLO.U32 R13, R13 ;  /* 0x0000000d000d7300 */ /* 0x000e2400000e0000 */
[C---:B0-----:R-:W-:Y:S02]  /*16c0*/  IADD3 R17, PT, PT, -R13.reuse, 0x1f, RZ ;  /* 0x0000001f0d117810 */ /* 0x041fe40007ffe1ff */
[----:B------:R-:W-:-:S03]  /*16d0*/  IADD3 R14, PT, PT, -R13, 0x3f, RZ ;  /* 0x0000003f0d0e7810 */ /* 0x000fc60007ffe1ff */
[----:B------:R-:W-:Y:S01]  /*16e0*/  @P1 IMAD.MOV R14, RZ, RZ, R17 ;  /* 0x000000ffff0e1224 */ /* 0x000fe200078e0211 */
[----:B------:R-:W-:-:S04]  /*16f0*/  SEL R17, R10, R11, P0 ;  /* 0x0000000b0a117207 */ /* 0x000fc80000000000 */
[----:B------:R-:W-:-:S13]  /*1700*/  ISETP.NE.AND P1, PT, R14, RZ, PT ;  /* 0x000000ff0e00720c */ /* 0x000fda0003f25270 */
[----:B------:R-:W-:Y:S05]  /*1710*/  @!P1 BRA `(.L_x_20) ;  /* 0x0000000000289947 */ /* 0x000fea0003800000 */
[----:B------:R-:W-:Y:S02]  /*1720*/  LOP3.LUT R11, R14, 0x3f, RZ, 0xc0, !PT ;  /* 0x0000003f0e0b7812 */ /* 0x000fe400078ec0ff */
[--C-:B------:R-:W-:Y:S02]  /*1730*/  SHF.R.U64 R13, R12, 0x1, R17.reuse ;  /* 0x000000010c0d7819 */ /* 0x100fe40000001211 */
[----:B------:R-:W-:Y:S02]  /*1740*/  SHF.R.U32.HI R17, RZ, 0x1, R17 ;  /* 0x00000001ff117819 */ /* 0x000fe40000011611 */
[----:B------:R-:W-:Y:S02]  /*1750*/  LOP3.LUT R10, R14, 0x3f, RZ, 0xc, !PT ;  /* 0x0000003f0e0a7812 */ /* 0x000fe400078e0cff */
[CC--:B------:R-:W-:Y:S02]  /*1760*/  SHF.L.U64.HI R15, R16.reuse, R11.reuse, R15 ;  /* 0x0000000b100f7219 */ /* 0x0c0fe4000001020f */
[----:B------:R-:W-:-:S02]  /*1770*/  SHF.L.U32 R11, R16, R11, RZ ;  /* 0x0000000b100b7219 */ /* 0x000fc400000006ff */
[-CC-:B------:R-:W-:Y:S02]  /*1780*/  SHF.R.U64 R16, R13, R10.reuse, R17.reuse ;  /* 0x0000000a0d107219 */ /* 0x180fe40000001211 */
[----:B------:R-:W-:Y:S02]  /*1790*/  SHF.R.U32.HI R10, RZ, R10, R17 ;  /* 0x0000000aff0a7219 */ /* 0x000fe40000011611 */
[----:B------:R-:W-:Y:S02]  /*17a0*/  LOP3.LUT R16, R11, R16, RZ, 0xfc, !PT ;  /* 0x000000100b107212 */ /* 0x000fe400078efcff */
[----:B------:R-:W-:-:S07]  /*17b0*/  LOP3.LUT R15, R15, R10, RZ, 0xfc, !PT ;  /* 0x0000000a0f0f7212 */ /* 0x000fce00078efcff */
.L_x_20:
[----:B------:R-:W-:Y:S05]  /*17c0*/  BSYNC.RECONVERGENT B2 ;  /* 0x0000000000027941 */ /* 0x000fea0003800200 */
.L_x_19:
[----:B------:R-:W-:-:S04]  /*17d0*/  IMAD.WIDE.U32 R12, R16, 0x2168c235, RZ ;  /* 0x2168c235100c7825 */ /* 0x000fc800078e00ff */
[----:B------:R-:W-:Y:S01]  /*17e0*/  IMAD.MOV.U32 R10, RZ, RZ, R13 ;  /* 0x000000ffff0a7224 */ /* 0x000fe200078e000d */
[----:B------:R-:W-:Y:S01]  /*17f0*/  IADD3 RZ, P1, PT, R12, R12, RZ ;  /* 0x0000000c0cff7210 */ /* 0x000fe20007f3e0ff */
[----:B------:R-:W-:Y:S02]  /*1800*/  IMAD.MOV.U32 R11, RZ, RZ, RZ ;  /* 0x000000ffff0b7224 */ /* 0x000fe400078e00ff */
[----:B------:R-:W-:-:S04]  /*1810*/  IMAD.HI.U32 R13, R15, -0x36f0255e, RZ ;  /* 0xc90fdaa20f0d7827 */ /* 0x000fc800078e00ff */
[----:B------:R-:W-:-:S04]  /*1820*/  IMAD.WIDE.U32 R10, R16, -0x36f0255e, R10 ;  /* 0xc90fdaa2100a7825 */ /* 0x000fc800078e000a */
[----:B------:R-:W-:-:S04]  /*1830*/  IMAD.WIDE.U32 R10, P2, R15, 0x2168c235, R10 ;  /* 0x2168c2350f0a7825 */ /* 0x000fc8000784000a */
[----:B------:R-:W-:Y:S01]  /*1840*/  IMAD R15, R15, -0x36f0255e, RZ ;  /* 0xc90fdaa20f0f7824 */ /* 0x000fe200078e02ff */
[----:B------:R-:W-:Y:S01]  /*1850*/  IADD3.X RZ, P1, PT, R10, R10, RZ, P1, !PT ;  /* 0x0000000a0aff7210 */ /* 0x000fe20000f3e4ff */
[----:B------:R-:W-:-:S03]  /*1860*/  IMAD.X R12, RZ, RZ, R13, P2 ;  /* 0x000000ffff0c7224 */ /* 0x000fc600010e060d */
[----:B------:R-:W-:-:S04]  /*1870*/  IADD3 R11, P2, PT, R15, R11, RZ ;  /* 0x0000000b0f0b7210 */ /* 0x000fc80007f5e0ff */
[C---:B------:R-:W-:Y:S01]  /*1880*/  ISETP.GT.U32.AND P3, PT, R11.reuse, RZ, PT ;  /* 0x000000ff0b00720c */ /* 0x040fe20003f64070 */
[----:B------:R-:W-:Y:S01]  /*1890*/  IMAD.X R12, RZ, RZ, R12, P2 ;  /* 0x000000ffff0c7224 */ /* 0x000fe200010e060c */
[----:B------:R-:W-:-:S04]  /*18a0*/  IADD3.X R10, P2, PT, R11, R11, RZ, P1, !PT ;  /* 0x0000000b0b0a7210 */ /* 0x000fc80000f5e4ff */
[C---:B------:R-:W-:Y:S01]  /*18b0*/  ISETP.GT.AND.EX P1, PT, R12.reuse, RZ, PT, P3 ;  /* 0x000000ff0c00720c */ /* 0x040fe20003f24330 */
[----:B------:R-:W-:-:S03]  /*18c0*/  IMAD.X R13, R12, 0x1, R12, P2 ;  /* 0x000000010c0d7824 */ /* 0x000fc600010e060c */
[----:B------:R-:W-:Y:S02]  /*18d0*/  SEL R10, R10, R11, P1 ;  /* 0x0000000b0a0a7207 */ /* 0x000fe40000800000 */
[----:B------:R-:W-:Y:S02]  /*18e0*/  SEL R13, R13, R12, P1 ;  /* 0x0000000c0d0d7207 */ /* 0x000fe40000800000 */
[----:B------:R-:W-:Y:S02]  /*18f0*/  IADD3 R10, P2, PT, R10, 0x1, RZ ;  /* 0x000000010a0a7810 */ /* 0x000fe40007f5e0ff */
[----:B------:R-:W-:Y:S02]  /*1900*/  SEL R15, RZ, 0xffffffff, !P1 ;  /* 0xffffffffff0f7807 */ /* 0x000fe40004800000 */
[----:B------:R-:W-:Y:S01]  /*1910*/  LOP3.LUT P1, R11, R19, 0x80000000, RZ, 0xc0, !PT ;  /* 0x80000000130b7812 */ /* 0x000fe2000782c0ff */
[----:B------:R-:W-:Y:S02]  /*1920*/  IMAD.X R13, RZ, RZ, R13, P2 ;  /* 0x000000ffff0d7224 */ /* 0x000fe400010e060d */
[----:B------:R-:W-:Y:S01]  /*1930*/  IMAD.IADD R12, R15, 0x1, -R14 ;  /* 0x000000010f0c7824 */ /* 0x000fe200078e0a0e */
[----:B------:R-:W-:-:S02]  /*1940*/  SHF.R.U32.HI R15, RZ, 0x1e, R9 ;  /* 0x0000001eff0f7819 */ /* 0x000fc40000011609 */
[----:B------:R-:W-:Y:S01]  /*1950*/  SHF.R.U64 R10, R10, 0xa, R13 ;  /* 0x0000000a0a0a7819 */ /* 0x000fe2000000120d */
[----:B------:R-:W-:Y:S01]  /*1960*/  IMAD.SHL.U32 R12, R12, 0x100000, RZ ;  /* 0x001000000c0c7824 */ /* 0x000fe200078e00ff */
[----:B------:R-:W-:Y:S02]  /*1970*/  LEA.HI R8, R8, R15, RZ, 0x1 ;  /* 0x0000000f08087211 */ /* 0x000fe400078f08ff */
[----:B------:R-:W-:Y:S02]  /*1980*/  IADD3 R10, P2, PT, R10, 0x1, RZ ;  /* 0x000000010a0a7810 */ /* 0x000fe40007f5e0ff */
[----:B------:R-:W-:Y:S01]  /*1990*/  @!P0 LOP3.LUT R11, R11, 0x80000000, RZ, 0x3c, !PT ;  /* 0x800000000b0b8812 */ /* 0x000fe200078e3cff */
[----:B------:R-:W-:Y:S01]  /*19a0*/  @P1 IMAD.MOV R8, RZ, RZ, -R8 ;  /* 0x000000ffff081224 */ /* 0x000fe200078e0a08 */
[----:B------:R-:W-:-:S04]  /*19b0*/  LEA.HI.X R13, R13, RZ, RZ, 0x16, P2 ;  /* 0x000000ff0d0d7211 */ /* 0x000fc800010fb4ff */
[--C-:B------:R-:W-:Y:S02]  /*19c0*/  SHF.R.U64 R10, R10, 0x1, R13.reuse ;  /* 0x000000010a0a7819 */ /* 0x100fe4000000120d */
[----:B------:R-:W-:Y:S02]  /*19d0*/  SHF.R.U32.HI R9, RZ, 0x1, R13 ;  /* 0x00000001ff097819 */ /* 0x000fe4000001160d */
[----:B------:R-:W-:-:S04]  /*19e0*/  IADD3 R10, P2, P3, RZ, RZ, R10 ;  /* 0x000000ffff0a7210 */ /* 0x000fc80007b5e00a */
[----:B------:R-:W-:-:S04]  /*19f0*/  IADD3.X R12, PT, PT, R12, 0x3fe00000, R9, P2, P3 ;  /* 0x3fe000000c0c7810 */ /* 0x000fc800017e6409 */
[----:B------:R-:W-:-:S07]  /*1a00*/  LOP3.LUT R11, R12, R11, RZ, 0xfc, !PT ;  /* 0x0000000b0c0b7212 */ /* 0x000fce00078efcff */
.L_x_14:
[----:B------:R-:W-:-:S04]  /*1a10*/  IMAD.MOV.U32 R27, RZ, RZ, 0x0 ;  /* 0x00000000ff1b7424 */ /* 0x000fc800078e00ff */
[----:B------:R-:W-:Y:S05]  /*1a20*/  RET.REL.NODEC R26 `(_Z3DFTPfP6float2) ;  /* 0xffffffe41a747950 */ /* 0x000fea0003c3ffff */
.L_x_21:
[----:B------:R-:W-:-:S00]  /*1a30*/  BRA `(.L_x_21) ;  /* 0xfffffffc00fc7947 */ /* 0x000fc0000383ffff */
[----:B------:R-:W-:-:S00]  /*1a40*/  NOP ;  /* 0x0000000000007918 */ /* 0x000fc00000000000 */
        /* <DEDUP_REMOVED lines=11> */
.L_x_23:


//--------------------- .nv.global.init           --------------------------
	.section	.nv.global.init,"aw",@progbits
	.align	16
.nv.global.init:
	.type		__cudart_sin_cos_coeffs,@object
	.size		__cudart_sin_cos_coeffs,(__cudart_i2opi_d - __cudart_sin_cos_coeffs)
__cudart_sin_cos_coeffs:
        /*0000*/ 	.byte	0x46, 0xd2, 0xb0, 0x2c, 0xf1, 0xe5, 0x5a, 0xbe, 0x92, 0xe3, 0xac, 0x69, 0xe3, 0x1d, 0xc7, 0x3e
        /*0010*/ 	.byte	0xa1, 0x62, 0xdb, 0x19, 0xa0, 0x01, 0x2a, 0xbf, 0x18, 0x08, 0x11, 0x11, 0x11, 0x11, 0x81, 0x3f
        /*0020*/ 	.byte	0x54, 0x55, 0x55, 0x55, 0x55, 0x55, 0xc5, 0xbf, 0x00, 0x00, 0x00, 0x00, 0x00, 0x00, 0x00, 0x00
        /*0030*/ 	.byte	0x00, 0x00, 0x00, 0x00, 0x00, 0x00, 0x00, 0x00, 0x64, 0x81, 0xfd, 0x20, 0x83, 0xff, 0xa8, 0xbd
        /*0040*/ 	.byte	0x28, 0x85, 0xef, 0xc1, 0xa7, 0xee, 0x21, 0x3e, 0xd9, 0xe6, 0x06, 0x8e, 0x4f, 0x7e, 0x92, 0xbe
        /*0050*/ 	.byte	0xe9, 0xbc, 0xdd, 0x19, 0xa0, 0x01, 0xfa, 0x3e, 0x47, 0x5d, 0xc1, 0x16, 0x6c, 0xc1, 0x56, 0xbf
        /*0060*/ 	.byte	0x51, 0x55, 0x55, 0x55, 0x55, 0x55, 0xa5, 0x3f, 0x00, 0x00, 0x00, 0x00, 0x00, 0x00, 0xe0, 0xbf
        /*0070*/ 	.byte	0x00, 0x00, 0x00, 0x00, 0x00, 0x00, 0xf0, 0x3f, 0x00, 0x00, 0x00, 0x00, 0x00, 0x00, 0x00, 0x00
	.type		__cudart_i2opi_d,@object
	.size		__cudart_i2opi_d,(.L_0 - __cudart_i2opi_d)
__cudart_i2opi_d:
        /* <DEDUP_REMOVED lines=9> */
.L_0:


//--------------------- .nv.shared.reserved.0     --------------------------
	.section	.nv.shared.reserved.0,"aw",@nobits
	.weak		__nv_reservedSMEM_offset_0_alias
	.size		__nv_reservedSMEM_offset_0_alias, 0, 64
	.other		__nv_reservedSMEM_offset_0_alias,@"STO_CUDA_RESERVED_SHARED STV_DEFAULT"
__nv_reservedSMEM_offset_0_alias:
	.zero		0
	.zero		64


//--------------------- .nv.constant0._Z3DFTPfP6float2 --------------------------
	.section	.nv.constant0._Z3DFTPfP6float2,"a",@progbits
	.sectionflags	@""
	.align	4
.nv.constant0._Z3DFTPfP6float2:
	.zero		912


//--------------------- SYMBOLS --------------------------

	.type		.nv.reservedSmem.offset0,@object
	.size		.nv.reservedSmem.offset0,0x4
